	.target	sm_90a

	.elftype	@"ET_EXEC"


//--------------------- .note.nv.tkinfo           --------------------------
	.section	.note.nv.tkinfo,"",@"SHT_NOTE"
	.sectionflags	@"SHF_NOTE_NV_TKINFO"
	.tkinfo
        /*0018*/ 	.word	0x00000002
        /*0030*/ 	.string	""
        /*0030*/ 	.string	"ptxas"
        /*0030*/ 	.string	"Cuda compilation tools, release 13.0, V13.0.88"
        /*0030*/ 	.string	"Build cuda_13.0.r13.0/compiler.36424714_0"
        /*0030*/ 	.string	"-arch sm_90a -m 64 "



//--------------------- .note.nv.cuinfo           --------------------------
	.section	.note.nv.cuinfo,"",@"SHT_NOTE"
	.sectionflags	@"SHF_NOTE_NV_CUINFO"
        /*0018*/ 	.short	0x0002
        /*001a*/ 	.short	0x005a
        /*001c*/ 	.short	0x0082
	.zero		2


//--------------------- .nv.info                  --------------------------
	.section	.nv.info,"",@"SHT_CUDA_INFO"
	.align	4


	//----- nvinfo : EIATTR_REGCOUNT
	.align		4
        /*0000*/ 	.byte	0x04, 0x2f
        /*0002*/ 	.short	(.L_12 - .L_11)
	.align		4
.L_11:
        /*0004*/ 	.word	index@(_ZN7cutlass13device_kernelINS_4gemm6kernel13GemmUniversalIN4cute5tupleIJiiiiEEENS1_10collective13CollectiveMmaINS1_37MainloopSm90TmaGmmaWarpSpecializedFP8ILi14ENS5_IJNS4_1CILi2EEESB_NSA_ILi1EEEEEENS1_32KernelTmaWarpSpecializedPingpongEEENS5_IJNSA_ILi64EEESG_NSA_ILi128EEEEEENS_12float_e4m3_tENS5_IJlSC_lEEESJ_SK_NS4_8TiledMMAINS4_8MMA_AtomIJNS4_4SM904GMMA30MMA_64x64x32_F32E4M3E4M3_SS_TNILNSO_7ScaleInE1ELSQ_1EEEEEENS4_6LayoutINS5_IJSC_SC_SC_EEENS5_IJNSA_ILi0EEESV_SV_EEEEENS5_IJNS4_10UnderscoreESY_SY_EEEEENS4_23SM90_TMA_LOAD_MULTICASTENS4_14ComposedLayoutINS4_7SwizzleILi3ELi4ELi3EEENS4_18smem_ptr_flag_bitsILi8EEENST_INS5_IJNSA_ILi8EEESH_EEENS5_IJSH_SC_EEEEEEEvNS4_8identityES11_S1B_vS1C_EENS_8epilogue10collective6detail29Sm90TmaWarpSpecializedAdapterINS1F_15DefaultEpilogueISJ_SK_SK_NS1E_6thread17LinearCombinationISJ_Li1EffLNS1J_9ScaleType4KindE0ELNS_15FloatRoundStyleE2ESJ_EENS1_15EpilogueDefaultEEEEEvvEEEEvNT_6ParamsE)
        /*0008*/ 	.word	0x000000a8


	//----- nvinfo : EIATTR_FRAME_SIZE
	.align		4
.L_12:
        /*000c*/ 	.byte	0x04, 0x11
        /*000e*/ 	.short	(.L_14 - .L_13)
	.align		4
.L_13:
        /*0010*/ 	.word	index@(_ZN7cutlass13device_kernelINS_4gemm6kernel13GemmUniversalIN4cute5tupleIJiiiiEEENS1_10collective13CollectiveMmaINS1_37MainloopSm90TmaGmmaWarpSpecializedFP8ILi14ENS5_IJNS4_1CILi2EEESB_NSA_ILi1EEEEEENS1_32KernelTmaWarpSpecializedPingpongEEENS5_IJNSA_ILi64EEESG_NSA_ILi128EEEEEENS_12float_e4m3_tENS5_IJlSC_lEEESJ_SK_NS4_8TiledMMAINS4_8MMA_AtomIJNS4_4SM904GMMA30MMA_64x64x32_F32E4M3E4M3_SS_TNILNSO_7ScaleInE1ELSQ_1EEEEEENS4_6LayoutINS5_IJSC_SC_SC_EEENS5_IJNSA_ILi0EEESV_SV_EEEEENS5_IJNS4_10UnderscoreESY_SY_EEEEENS4_23SM90_TMA_LOAD_MULTICASTENS4_14ComposedLayoutINS4_7SwizzleILi3ELi4ELi3EEENS4_18smem_ptr_flag_bitsILi8EEENST_INS5_IJNSA_ILi8EEESH_EEENS5_IJSH_SC_EEEEEEEvNS4_8identityES11_S1B_vS1C_EENS_8epilogue10collective6detail29Sm90TmaWarpSpecializedAdapterINS1F_15DefaultEpilogueISJ_SK_SK_NS1E_6thread17LinearCombinationISJ_Li1EffLNS1J_9ScaleType4KindE0ELNS_15FloatRoundStyleE2ESJ_EENS1_15EpilogueDefaultEEEEEvvEEEEvNT_6ParamsE)
        /*0014*/ 	.word	0x00000000


	//----- nvinfo : EIATTR_MIN_STACK_SIZE
	.align		4
.L_14:
        /*0018*/ 	.byte	0x04, 0x12
        /*001a*/ 	.short	(.L_16 - .L_15)
	.align		4
.L_15:
        /*001c*/ 	.word	index@(_ZN7cutlass13device_kernelINS_4gemm6kernel13GemmUniversalIN4cute5tupleIJiiiiEEENS1_10collective13CollectiveMmaINS1_37MainloopSm90TmaGmmaWarpSpecializedFP8ILi14ENS5_IJNS4_1CILi2EEESB_NSA_ILi1EEEEEENS1_32KernelTmaWarpSpecializedPingpongEEENS5_IJNSA_ILi64EEESG_NSA_ILi128EEEEEENS_12float_e4m3_tENS5_IJlSC_lEEESJ_SK_NS4_8TiledMMAINS4_8MMA_AtomIJNS4_4SM904GMMA30MMA_64x64x32_F32E4M3E4M3_SS_TNILNSO_7ScaleInE1ELSQ_1EEEEEENS4_6LayoutINS5_IJSC_SC_SC_EEENS5_IJNSA_ILi0EEESV_SV_EEEEENS5_IJNS4_10UnderscoreESY_SY_EEEEENS4_23SM90_TMA_LOAD_MULTICASTENS4_14ComposedLayoutINS4_7SwizzleILi3ELi4ELi3EEENS4_18smem_ptr_flag_bitsILi8EEENST_INS5_IJNSA_ILi8EEESH_EEENS5_IJSH_SC_EEEEEEEvNS4_8identityES11_S1B_vS1C_EENS_8epilogue10collective6detail29Sm90TmaWarpSpecializedAdapterINS1F_15DefaultEpilogueISJ_SK_SK_NS1E_6thread17LinearCombinationISJ_Li1EffLNS1J_9ScaleType4KindE0ELNS_15FloatRoundStyleE2ESJ_EENS1_15EpilogueDefaultEEEEEvvEEEEvNT_6ParamsE)
        /*0020*/ 	.word	0x00000000
.L_16:


//--------------------- .nv.compat                --------------------------
	.section	.nv.compat,"",@"SHT_CUDA_COMPAT_INFO"
	.align	4
        /*0000*/ 	.byte	0x02, 0x09, 0x01, 0x00, 0x02, 0x02, 0x04, 0x00, 0x02, 0x05, 0x05, 0x00, 0x03, 0x07, 0x01, 0x01
        /*0010*/ 	.byte	0x02, 0x03, 0x01, 0x00, 0x02, 0x06, 0x01, 0x00, 0x04, 0x0b, 0x08, 0x00, 0x00, 0x00, 0x00, 0x00
        /*0020*/ 	.byte	0x00, 0x00, 0x00, 0x00


//--------------------- .nv.info._ZN7cutlass13device_kernelINS_4gemm6kernel13GemmUniversalIN4cute5tupleIJiiiiEEENS1_10collective13CollectiveMmaINS1_37MainloopSm90TmaGmmaWarpSpecializedFP8ILi14ENS5_IJNS4_1CILi2EEESB_NSA_ILi1EEEEEENS1_32KernelTmaWarpSpecializedPingpongEEENS5_IJNSA_ILi64EEESG_NSA_ILi128EEEEEENS_12float_e4m3_tENS5_IJlSC_lEEESJ_SK_NS4_8TiledMMAINS4_8MMA_AtomIJNS4_4SM904GMMA30MMA_64x64x32_F32E4M3E4M3_SS_TNILNSO_7ScaleInE1ELSQ_1EEEEEENS4_6LayoutINS5_IJSC_SC_SC_EEENS5_IJNSA_ILi0EEESV_SV_EEEEENS5_IJNS4_10UnderscoreESY_SY_EEEEENS4_23SM90_TMA_LOAD_MULTICASTENS4_14ComposedLayoutINS4_7SwizzleILi3ELi4ELi3EEENS4_18smem_ptr_flag_bitsILi8EEENST_INS5_IJNSA_ILi8EEESH_EEENS5_IJSH_SC_EEEEEEEvNS4_8identityES11_S1B_vS1C_EENS_8epilogue10collective6detail29Sm90TmaWarpSpecializedAdapterINS1F_15DefaultEpilogueISJ_SK_SK_NS1E_6thread17LinearCombinationISJ_Li1EffLNS1J_9ScaleType4KindE0ELNS_15FloatRoundStyleE2ESJ_EENS1_15EpilogueDefaultEEEEEvvEEEEvNT_6ParamsE --------------------------
	.section	.nv.info._ZN7cutlass13device_kernelINS_4gemm6kernel13GemmUniversalIN4cute5tupleIJiiiiEEENS1_10collective13CollectiveMmaINS1_37MainloopSm90TmaGmmaWarpSpecializedFP8ILi14ENS5_IJNS4_1CILi2EEESB_NSA_ILi1EEEEEENS1_32KernelTmaWarpSpecializedPingpongEEENS5_IJNSA_ILi64EEESG_NSA_ILi128EEEEEENS_12float_e4m3_tENS5_IJlSC_lEEESJ_SK_NS4_8TiledMMAINS4_8MMA_AtomIJNS4_4SM904GMMA30MMA_64x64x32_F32E4M3E4M3_SS_TNILNSO_7ScaleInE1ELSQ_1EEEEEENS4_6LayoutINS5_IJSC_SC_SC_EEENS5_IJNSA_ILi0EEESV_SV_EEEEENS5_IJNS4_10UnderscoreESY_SY_EEEEENS4_23SM90_TMA_LOAD_MULTICASTENS4_14ComposedLayoutINS4_7SwizzleILi3ELi4ELi3EEENS4_18smem_ptr_flag_bitsILi8EEENST_INS5_IJNSA_ILi8EEESH_EEENS5_IJSH_SC_EEEEEEEvNS4_8identityES11_S1B_vS1C_EENS_8epilogue10collective6detail29Sm90TmaWarpSpecializedAdapterINS1F_15DefaultEpilogueISJ_SK_SK_NS1E_6thread17LinearCombinationISJ_Li1EffLNS1J_9ScaleType4KindE0ELNS_15FloatRoundStyleE2ESJ_EENS1_15EpilogueDefaultEEEEEvvEEEEvNT_6ParamsE,"",@"SHT_CUDA_INFO"
	.sectionflags	@""
	.align	4


	//----- nvinfo : EIATTR_CUDA_API_VERSION
	.align		4
        /*0000*/ 	.byte	0x04, 0x37
        /*0002*/ 	.short	(.L_18 - .L_17)
.L_17:
        /*0004*/ 	.word	0x00000082


	//----- nvinfo : EIATTR_KPARAM_INFO
	.align		4
.L_18:
        /*0008*/ 	.byte	0x04, 0x17
        /*000a*/ 	.short	(.L_20 - .L_19)
.L_19:
        /*000c*/ 	.word	0x00000000
        /*0010*/ 	.short	0x0000
        /*0012*/ 	.short	0x0070
        /*0014*/ 	.byte	0x00, 0xf0, 0x01, 0x10


	//----- nvinfo : EIATTR_SPARSE_MMA_MASK
	.align		4
.L_20:
        /*0018*/ 	.byte	0x03, 0x50
        /*001a*/ 	.short	0x0000


	//----- nvinfo : EIATTR_MAXREG_COUNT
	.align		4
        /*001c*/ 	.byte	0x03, 0x1b
        /*001e*/ 	.short	0x00a8


	//----- nvinfo : EIATTR_NUM_BARRIERS
	.align		4
        /*0020*/ 	.byte	0x02, 0x4c
        /*0022*/ 	.byte	0x01
	.zero		1


	//----- nvinfo : EIATTR_MERCURY_ISA_VERSION
	.align		4
        /*0024*/ 	.byte	0x03, 0x5f
        /*0026*/ 	.short	0x0101


	//----- nvinfo : EIATTR_INT_WARP_WIDE_INSTR_OFFSETS
	.align		4
        /*0028*/ 	.byte	0x04, 0x31
        /*002a*/ 	.short	(.L_22 - .L_21)


	//   ....[0]....
.L_21:
        /*002c*/ 	.word	0x00000620


	//   ....[1]....
        /*0030*/ 	.word	0x00000660


	//   ....[2]....
        /*0034*/ 	.word	0x000006a0


	//   ....[3]....
        /*0038*/ 	.word	0x00000740


	//   ....[4]....
        /*003c*/ 	.word	0x00000760


	//   ....[5]....
        /*0040*/ 	.word	0x000007c0


	//   ....[6]....
        /*0044*/ 	.word	0x000008b0


	//   ....[7]....
        /*0048*/ 	.word	0x00000900


	//----- nvinfo : EIATTR_COOP_GROUP_MASK_REGIDS
	.align		4
.L_22:
        /*004c*/ 	.byte	0x04, 0x29
        /*004e*/ 	.short	(.L_24 - .L_23)


	//   ....[0]....
.L_23:
        /*0050*/ 	.word	0xffffffff


	//   ....[1]....
        /*0054*/ 	.word	0xffffffff


	//   ....[2]....
        /*0058*/ 	.word	0xffffffff


	//   ....[3]....
        /*005c*/ 	.word	0xffffffff


	//   ....[4]....
        /*0060*/ 	.word	0xffffffff


	//   ....[5]....
        /*0064*/ 	.word	0xffffffff


	//   ....[6]....
        /*0068*/ 	.word	0xffffffff


	//----- nvinfo : EIATTR_COOP_GROUP_INSTR_OFFSETS
	.align		4
.L_24:
        /*006c*/ 	.byte	0x04, 0x28
        /*006e*/ 	.short	(.L_26 - .L_25)


	//   ....[0]....
.L_25:
        /*0070*/ 	.word	0x00000060


	//   ....[1]....
        /*0074*/ 	.word	0x00000070


	//   ....[2]....
        /*0078*/ 	.word	0x00000130


	//   ....[3]....
        /*007c*/ 	.word	0x00000430


	//   ....[4]....
        /*0080*/ 	.word	0x00000470


	//   ....[5]....
        /*0084*/ 	.word	0x000004f0


	//   ....[6]....
        /*0088*/ 	.word	0x00000ac0


	//----- nvinfo : EIATTR_REG_RECONFIG
	.align		4
.L_26:
        /*008c*/ 	.byte	0x01, 0x54
	.zero		2


	//----- nvinfo : EIATTR_MBARRIER_INSTR_OFFSETS
	.align		4
        /*0090*/ 	.byte	0x04, 0x39
        /*0092*/ 	.short	(.L_28 - .L_27)


	//   ....[0]....
.L_27:
        /*0094*/ 	.word	0x00000250
        /*0098*/ 	.word	0x000000ff
        /*009c*/ 	.word	0x00000000
        /*00a0*/ 	.short	0x0100
        /*00a2*/ 	.byte	0x08
	.zero		1


	//   ....[1]....
        /*00a4*/ 	.word	0x00000260
        /*00a8*/ 	.word	0x000000ff
        /*00ac*/ 	.word	0x00000070
        /*00b0*/ 	.short	0x0100
        /*00b2*/ 	.byte	0x08
	.zero		1


	//   ....[2]....
        /*00b4*/ 	.word	0x00000270
        /*00b8*/ 	.word	0x000000ff
        /*00bc*/ 	.word	0x00000008
        /*00c0*/ 	.short	0x0100
        /*00c2*/ 	.byte	0x08
	.zero		1


	//   ....[3]....
        /*00c4*/ 	.word	0x00000280
        /*00c8*/ 	.word	0x000000ff
        /*00cc*/ 	.word	0x00000078
        /*00d0*/ 	.short	0x0100
        /*00d2*/ 	.byte	0x08
	.zero		1


	//   ....[4]....
        /*00d4*/ 	.word	0x00000290
        /*00d8*/ 	.word	0x000000ff
        /*00dc*/ 	.word	0x00000010
        /*00e0*/ 	.short	0x0100
        /*00e2*/ 	.byte	0x08
	.zero		1


	//   ....[5]....
        /*00e4*/ 	.word	0x000002a0
        /*00e8*/ 	.word	0x000000ff
        /*00ec*/ 	.word	0x00000080
        /*00f0*/ 	.short	0x0100
        /*00f2*/ 	.byte	0x08
	.zero		1


	//   ....[6]....
        /*00f4*/ 	.word	0x000002b0
        /*00f8*/ 	.word	0x000000ff
        /*00fc*/ 	.word	0x00000018
        /*0100*/ 	.short	0x0100
        /*0102*/ 	.byte	0x08
	.zero		1


	//   ....[7]....
        /*0104*/ 	.word	0x000002c0
        /*0108*/ 	.word	0x000000ff
        /*010c*/ 	.word	0x00000088
        /*0110*/ 	.short	0x0100
        /*0112*/ 	.byte	0x08
	.zero		1


	//   ....[8]....
        /*0114*/ 	.word	0x000002d0
        /*0118*/ 	.word	0x000000ff
        /*011c*/ 	.word	0x00000020
        /*0120*/ 	.short	0x0100
        /*0122*/ 	.byte	0x08
	.zero		1


	//   ....[9]....
        /*0124*/ 	.word	0x000002e0
        /*0128*/ 	.word	0x000000ff
        /*012c*/ 	.word	0x00000090
        /*0130*/ 	.short	0x0100
        /*0132*/ 	.byte	0x08
	.zero		1


	//   ....[10]....
        /*0134*/ 	.word	0x000002f0
        /*0138*/ 	.word	0x000000ff
        /*013c*/ 	.word	0x00000028
        /*0140*/ 	.short	0x0100
        /*0142*/ 	.byte	0x08
	.zero		1


	//   ....[11]....
        /*0144*/ 	.word	0x00000300
        /*0148*/ 	.word	0x000000ff
        /*014c*/ 	.word	0x00000098
        /*0150*/ 	.short	0x0100
        /*0152*/ 	.byte	0x08
	.zero		1


	//   ....[12]....
        /*0154*/ 	.word	0x00000310
        /*0158*/ 	.word	0x000000ff
        /*015c*/ 	.word	0x00000030
        /*0160*/ 	.short	0x0100
        /*0162*/ 	.byte	0x08
	.zero		1


	//   ....[13]....
        /*0164*/ 	.word	0x00000320
        /*0168*/ 	.word	0x000000ff
        /*016c*/ 	.word	0x000000a0
        /*0170*/ 	.short	0x0100
        /*0172*/ 	.byte	0x08
	.zero		1


	//   ....[14]....
        /*0174*/ 	.word	0x00000330
        /*0178*/ 	.word	0x000000ff
        /*017c*/ 	.word	0x00000038
        /*0180*/ 	.short	0x0100
        /*0182*/ 	.byte	0x08
	.zero		1


	//   ....[15]....
        /*0184*/ 	.word	0x00000340
        /*0188*/ 	.word	0x000000ff
        /*018c*/ 	.word	0x000000a8
        /*0190*/ 	.short	0x0100
        /*0192*/ 	.byte	0x08
	.zero		1


	//   ....[16]....
        /*0194*/ 	.word	0x00000350
        /*0198*/ 	.word	0x000000ff
        /*019c*/ 	.word	0x00000040
        /*01a0*/ 	.short	0x0100
        /*01a2*/ 	.byte	0x08
	.zero		1


	//   ....[17]....
        /*01a4*/ 	.word	0x00000360
        /*01a8*/ 	.word	0x000000ff
        /*01ac*/ 	.word	0x000000b0
        /*01b0*/ 	.short	0x0100
        /*01b2*/ 	.byte	0x08
	.zero		1


	//   ....[18]....
        /*01b4*/ 	.word	0x00000370
        /*01b8*/ 	.word	0x000000ff
        /*01bc*/ 	.word	0x00000048
        /*01c0*/ 	.short	0x0100
        /*01c2*/ 	.byte	0x08
	.zero		1


	//   ....[19]....
        /*01c4*/ 	.word	0x00000380
        /*01c8*/ 	.word	0x000000ff
        /*01cc*/ 	.word	0x000000b8
        /*01d0*/ 	.short	0x0100
        /*01d2*/ 	.byte	0x08
	.zero		1


	//   ....[20]....
        /*01d4*/ 	.word	0x00000390
        /*01d8*/ 	.word	0x000000ff
        /*01dc*/ 	.word	0x00000050
        /*01e0*/ 	.short	0x0100
        /*01e2*/ 	.byte	0x08
	.zero		1


	//   ....[21]....
        /*01e4*/ 	.word	0x000003a0
        /*01e8*/ 	.word	0x000000ff
        /*01ec*/ 	.word	0x000000c0
        /*01f0*/ 	.short	0x0100
        /*01f2*/ 	.byte	0x08
	.zero		1


	//   ....[22]....
        /*01f4*/ 	.word	0x000003b0
        /*01f8*/ 	.word	0x000000ff
        /*01fc*/ 	.word	0x00000058
        /*0200*/ 	.short	0x0100
        /*0202*/ 	.byte	0x08
	.zero		1


	//   ....[23]....
        /*0204*/ 	.word	0x000003c0
        /*0208*/ 	.word	0x000000ff
        /*020c*/ 	.word	0x000000c8
        /*0210*/ 	.short	0x0100
        /*0212*/ 	.byte	0x08
	.zero		1


	//   ....[24]....
        /*0214*/ 	.word	0x000003d0
        /*0218*/ 	.word	0x000000ff
        /*021c*/ 	.word	0x00000060
        /*0220*/ 	.short	0x0100
        /*0222*/ 	.byte	0x08
	.zero		1


	//   ....[25]....
        /*0224*/ 	.word	0x000003e0
        /*0228*/ 	.word	0x000000ff
        /*022c*/ 	.word	0x000000d0
        /*0230*/ 	.short	0x0100
        /*0232*/ 	.byte	0x08
	.zero		1


	//   ....[26]....
        /*0234*/ 	.word	0x000003f0
        /*0238*/ 	.word	0x000000ff
        /*023c*/ 	.word	0x00000068
        /*0240*/ 	.short	0x0100
        /*0242*/ 	.byte	0x08
	.zero		1


	//   ....[27]....
        /*0244*/ 	.word	0x00000400
        /*0248*/ 	.word	0x000000ff
        /*024c*/ 	.word	0x000000d8
        /*0250*/ 	.short	0x0100
        /*0252*/ 	.byte	0x08
	.zero		1


	//   ....[28]....
        /*0254*/ 	.word	0x00000930
        /*0258*/ 	.word	0x000000ff
        /*025c*/ 	.word	0x00000110
        /*0260*/ 	.short	0x0100
        /*0262*/ 	.byte	0x08
	.zero		1


	//   ....[29]....
        /*0264*/ 	.word	0x000009d0
        /*0268*/ 	.word	0x000000ff
        /*026c*/ 	.word	0x00000118
        /*0270*/ 	.short	0x0100
        /*0272*/ 	.byte	0x08
	.zero		1


	//   ....[30]....
        /*0274*/ 	.word	0x00000a40
        /*0278*/ 	.word	0x000000ff
        /*027c*/ 	.word	0x000000f0
        /*0280*/ 	.short	0x0100
        /*0282*/ 	.byte	0x09
	.zero		1


	//   ....[31]....
        /*0284*/ 	.word	0x00000a50
        /*0288*/ 	.word	0x000000ff
        /*028c*/ 	.word	0x000000f8
        /*0290*/ 	.short	0x0100
        /*0292*/ 	.byte	0x09
	.zero		1


	//   ....[32]....
        /*0294*/ 	.word	0x00000a60
        /*0298*/ 	.word	0x000000ff
        /*029c*/ 	.word	0x00000100
        /*02a0*/ 	.short	0x0100
        /*02a2*/ 	.byte	0x09
	.zero		1


	//   ....[33]....
        /*02a4*/ 	.word	0x00000a70
        /*02a8*/ 	.word	0x000000ff
        /*02ac*/ 	.word	0x00000108
        /*02b0*/ 	.short	0x0100
        /*02b2*/ 	.byte	0x09
	.zero		1


	//   ....[34]....
        /*02b4*/ 	.word	0x00001860
        /*02b8*/ 	.word	0x000000ff
        /*02bc*/ 	.word	0xfffffff8
        /*02c0*/ 	.short	0x010a
        /*02c2*/ 	.byte	0x0b
	.zero		1


	//   ....[35]....
        /*02c4*/ 	.word	0x00001b30
        /*02c8*/ 	.word	0x000000ff
        /*02cc*/ 	.word	0x00000000
        /*02d0*/ 	.short	0x010a
        /*02d2*/ 	.byte	0x06
	.zero		1


	//   ....[36]....
        /*02d4*/ 	.word	0x00001b70
        /*02d8*/ 	.word	0x000000ff
        /*02dc*/ 	.word	0x00000000
        /*02e0*/ 	.short	0x010a
        /*02e2*/ 	.byte	0x06
	.zero		1


	//   ....[37]....
        /*02e4*/ 	.word	0x000021a0
        /*02e8*/ 	.word	0x000000ff
        /*02ec*/ 	.word	0x00000000
        /*02f0*/ 	.short	0x010a
        /*02f2*/ 	.byte	0x10
	.zero		1


	//   ....[38]....
        /*02f4*/ 	.word	0x000021e0
        /*02f8*/ 	.word	0x000000ff
        /*02fc*/ 	.word	0x00000000
        /*0300*/ 	.short	0x010a
        /*0302*/ 	.byte	0x10
	.zero		1


	//   ....[39]....
        /*0304*/ 	.word	0x00002680
        /*0308*/ 	.word	0x00000013
        /*030c*/ 	.word	0x00000000
        /*0310*/ 	.short	0x0101
        /*0312*/ 	.byte	0x3f
	.zero		1


	//   ....[40]....
        /*0314*/ 	.word	0x00002a00
        /*0318*/ 	.word	0x00000011
        /*031c*/ 	.word	0x00000000
        /*0320*/ 	.short	0x0101
        /*0322*/ 	.byte	0x17
	.zero		1


	//   ....[41]....
        /*0324*/ 	.word	0x00002b30
        /*0328*/ 	.word	0x00000010
        /*032c*/ 	.word	0x00000000
        /*0330*/ 	.short	0x0101
        /*0332*/ 	.byte	0x3f
	.zero		1


	//   ....[42]....
        /*0334*/ 	.word	0x00002bf0
        /*0338*/ 	.word	0x000000ff
        /*033c*/ 	.word	0x00000008
        /*0340*/ 	.short	0x010a
        /*0342*/ 	.byte	0x0b
	.zero		1


	//   ....[43]....
        /*0344*/ 	.word	0x00005460
        /*0348*/ 	.word	0x00000004
        /*034c*/ 	.word	0x00000000
        /*0350*/ 	.short	0x0101
        /*0352*/ 	.byte	0x17
	.zero		1


	//   ....[44]....
        /*0354*/ 	.word	0x00005e50
        /*0358*/ 	.word	0x00000013
        /*035c*/ 	.word	0x00000070
        /*0360*/ 	.short	0x010a
        /*0362*/ 	.byte	0x3f
	.zero		1


	//   ....[45]....
        /*0364*/ 	.word	0x00006210
        /*0368*/ 	.word	0x0000000a
        /*036c*/ 	.word	0x00000118
        /*0370*/ 	.short	0x0101
        /*0372*/ 	.byte	0x3f
	.zero		1


	//   ....[46]....
        /*0374*/ 	.word	0x00006970
        /*0378*/ 	.word	0x00000005
        /*037c*/ 	.word	0x00000000
        /*0380*/ 	.short	0x010a
        /*0382*/ 	.byte	0x3f
	.zero		1


	//   ....[47]....
        /*0384*/ 	.word	0x000069f0
        /*0388*/ 	.word	0x00000007
        /*038c*/ 	.word	0x00000000
        /*0390*/ 	.short	0x010a
        /*0392*/ 	.byte	0x3f
	.zero		1


	//   ....[48]....
        /*0394*/ 	.word	0x00006a80
        /*0398*/ 	.word	0x00000006
        /*039c*/ 	.word	0x00000000
        /*03a0*/ 	.short	0x010a
        /*03a2*/ 	.byte	0x3f
	.zero		1


	//   ....[49]....
        /*03a4*/ 	.word	0x00006b10
        /*03a8*/ 	.word	0x00000009
        /*03ac*/ 	.word	0x00000000
        /*03b0*/ 	.short	0x010a
        /*03b2*/ 	.byte	0x3f
	.zero		1


	//   ....[50]....
        /*03b4*/ 	.word	0x00006ba0
        /*03b8*/ 	.word	0x00000006
        /*03bc*/ 	.word	0x00000000
        /*03c0*/ 	.short	0x010a
        /*03c2*/ 	.byte	0x3f
	.zero		1


	//   ....[51]....
        /*03c4*/ 	.word	0x00006c30
        /*03c8*/ 	.word	0x00000009
        /*03cc*/ 	.word	0x00000000
        /*03d0*/ 	.short	0x010a
        /*03d2*/ 	.byte	0x3f
	.zero		1


	//   ....[52]....
        /*03d4*/ 	.word	0x00006cc0
        /*03d8*/ 	.word	0x00000006
        /*03dc*/ 	.word	0x00000000
        /*03e0*/ 	.short	0x010a
        /*03e2*/ 	.byte	0x3f
	.zero		1


	//   ....[53]....
        /*03e4*/ 	.word	0x00006d50
        /*03e8*/ 	.word	0x00000009
        /*03ec*/ 	.word	0x00000000
        /*03f0*/ 	.short	0x010a
        /*03f2*/ 	.byte	0x3f
	.zero		1


	//   ....[54]....
        /*03f4*/ 	.word	0x00006de0
        /*03f8*/ 	.word	0x00000006
        /*03fc*/ 	.word	0x00000000
        /*0400*/ 	.short	0x010a
        /*0402*/ 	.byte	0x3f
	.zero		1


	//   ....[55]....
        /*0404*/ 	.word	0x00006e70
        /*0408*/ 	.word	0x00000009
        /*040c*/ 	.word	0x00000000
        /*0410*/ 	.short	0x010a
        /*0412*/ 	.byte	0x3f
	.zero		1


	//   ....[56]....
        /*0414*/ 	.word	0x00006f00
        /*0418*/ 	.word	0x00000006
        /*041c*/ 	.word	0x00000000
        /*0420*/ 	.short	0x010a
        /*0422*/ 	.byte	0x3f
	.zero		1


	//   ....[57]....
        /*0424*/ 	.word	0x00006f90
        /*0428*/ 	.word	0x00000009
        /*042c*/ 	.word	0x00000000
        /*0430*/ 	.short	0x010a
        /*0432*/ 	.byte	0x3f
	.zero		1


	//   ....[58]....
        /*0434*/ 	.word	0x00007020
        /*0438*/ 	.word	0x00000006
        /*043c*/ 	.word	0x00000000
        /*0440*/ 	.short	0x010a
        /*0442*/ 	.byte	0x3f
	.zero		1


	//   ....[59]....
        /*0444*/ 	.word	0x000070b0
        /*0448*/ 	.word	0x00000003
        /*044c*/ 	.word	0x00000000
        /*0450*/ 	.short	0x010a
        /*0452*/ 	.byte	0x3f
	.zero		1


	//   ....[60]....
        /*0454*/ 	.word	0x00007120
        /*0458*/ 	.word	0x00000011
        /*045c*/ 	.word	0xfffffff8
        /*0460*/ 	.short	0x010a
        /*0462*/ 	.byte	0x3f
	.zero		1


	//   ....[61]....
        /*0464*/ 	.word	0x00007180
        /*0468*/ 	.word	0x00000011
        /*046c*/ 	.word	0x00000000
        /*0470*/ 	.short	0x010a
        /*0472*/ 	.byte	0x3f
	.zero		1


	//   ....[62]....
        /*0474*/ 	.word	0x000071e0
        /*0478*/ 	.word	0x00000013
        /*047c*/ 	.word	0x00000000
        /*0480*/ 	.short	0x010a
        /*0482*/ 	.byte	0x3f
	.zero		1


	//   ....[63]....
        /*0484*/ 	.word	0x00007240
        /*0488*/ 	.word	0x00000011
        /*048c*/ 	.word	0x00000008
        /*0490*/ 	.short	0x010a
        /*0492*/ 	.byte	0x3f
	.zero		1


	//   ....[64]....
        /*0494*/ 	.word	0x00007310
        /*0498*/ 	.word	0x00000013
        /*049c*/ 	.word	0x00000070
        /*04a0*/ 	.short	0x010a
        /*04a2*/ 	.byte	0x3f
	.zero		1


	//   ....[65]....
        /*04a4*/ 	.word	0x000073f0
        /*04a8*/ 	.word	0x00000005
        /*04ac*/ 	.word	0x00000000
        /*04b0*/ 	.short	0x010a
        /*04b2*/ 	.byte	0x3f
	.zero		1


	//   ....[66]....
        /*04b4*/ 	.word	0x00007440
        /*04b8*/ 	.word	0x00000007
        /*04bc*/ 	.word	0x00000000
        /*04c0*/ 	.short	0x010a
        /*04c2*/ 	.byte	0x3f
	.zero		1


	//   ....[67]....
        /*04c4*/ 	.word	0x00007490
        /*04c8*/ 	.word	0x00000006
        /*04cc*/ 	.word	0x00000000
        /*04d0*/ 	.short	0x010a
        /*04d2*/ 	.byte	0x3f
	.zero		1


	//   ....[68]....
        /*04d4*/ 	.word	0x000074e0
        /*04d8*/ 	.word	0x00000009
        /*04dc*/ 	.word	0x00000000
        /*04e0*/ 	.short	0x010a
        /*04e2*/ 	.byte	0x3f
	.zero		1


	//   ....[69]....
        /*04e4*/ 	.word	0x00007530
        /*04e8*/ 	.word	0x00000006
        /*04ec*/ 	.word	0x00000000
        /*04f0*/ 	.short	0x010a
        /*04f2*/ 	.byte	0x3f
	.zero		1


	//   ....[70]....
        /*04f4*/ 	.word	0x00007580
        /*04f8*/ 	.word	0x00000009
        /*04fc*/ 	.word	0x00000000
        /*0500*/ 	.short	0x010a
        /*0502*/ 	.byte	0x3f
	.zero		1


	//   ....[71]....
        /*0504*/ 	.word	0x000075d0
        /*0508*/ 	.word	0x00000006
        /*050c*/ 	.word	0x00000000
        /*0510*/ 	.short	0x010a
        /*0512*/ 	.byte	0x3f
	.zero		1


	//   ....[72]....
        /*0514*/ 	.word	0x00007620
        /*0518*/ 	.word	0x00000009
        /*051c*/ 	.word	0x00000000
        /*0520*/ 	.short	0x010a
        /*0522*/ 	.byte	0x3f
	.zero		1


	//   ....[73]....
        /*0524*/ 	.word	0x00007670
        /*0528*/ 	.word	0x00000006
        /*052c*/ 	.word	0x00000000
        /*0530*/ 	.short	0x010a
        /*0532*/ 	.byte	0x3f
	.zero		1


	//   ....[74]....
        /*0534*/ 	.word	0x000076c0
        /*0538*/ 	.word	0x00000009
        /*053c*/ 	.word	0x00000000
        /*0540*/ 	.short	0x010a
        /*0542*/ 	.byte	0x3f
	.zero		1


	//   ....[75]....
        /*0544*/ 	.word	0x00007710
        /*0548*/ 	.word	0x00000006
        /*054c*/ 	.word	0x00000000
        /*0550*/ 	.short	0x010a
        /*0552*/ 	.byte	0x3f
	.zero		1


	//   ....[76]....
        /*0554*/ 	.word	0x00007760
        /*0558*/ 	.word	0x00000009
        /*055c*/ 	.word	0x00000000
        /*0560*/ 	.short	0x010a
        /*0562*/ 	.byte	0x3f
	.zero		1


	//   ....[77]....
        /*0564*/ 	.word	0x000077b0
        /*0568*/ 	.word	0x00000006
        /*056c*/ 	.word	0x00000000
        /*0570*/ 	.short	0x010a
        /*0572*/ 	.byte	0x3f
	.zero		1


	//----- nvinfo : EIATTR_NUM_MBARRIERS
	.align		4
.L_28:
        /*0574*/ 	.byte	0x03, 0x38
        /*0576*/ 	.short	0x0022


	//----- nvinfo : EIATTR_EXIT_INSTR_OFFSETS
	.align		4
        /*0578*/ 	.byte	0x04, 0x1c
        /*057a*/ 	.short	(.L_30 - .L_29)


	//   ....[0]....
.L_29:
        /*057c*/ 	.word	0x00001520


	//   ....[1]....
        /*0580*/ 	.word	0x00001580


	//   ....[2]....
        /*0584*/ 	.word	0x00005a70


	//   ....[3]....
        /*0588*/ 	.word	0x00005aa0


	//   ....[4]....
        /*058c*/ 	.word	0x00007100


	//----- nvinfo : EIATTR_MAX_THREADS
	.align		4
.L_30:
        /*0590*/ 	.byte	0x04, 0x05
        /*0592*/ 	.short	(.L_32 - .L_31)
.L_31:
        /*0594*/ 	.word	0x00000180
        /*0598*/ 	.word	0x00000001
        /*059c*/ 	.word	0x00000001


	//----- nvinfo : EIATTR_CRS_STACK_SIZE
	.align		4
.L_32:
        /*05a0*/ 	.byte	0x04, 0x1e
        /*05a2*/ 	.short	(.L_34 - .L_33)
.L_33:
        /*05a4*/ 	.word	0x00000000


	//----- nvinfo : EIATTR_CBANK_PARAM_SIZE
	.align		4
.L_34:
        /*05a8*/ 	.byte	0x03, 0x19
        /*05aa*/ 	.short	0x0470


	//----- nvinfo : EIATTR_PARAM_CBANK
	.align		4
        /*05ac*/ 	.byte	0x04, 0x0a
        /*05ae*/ 	.short	(.L_36 - .L_35)
	.align		4
.L_35:
        /*05b0*/ 	.word	index@(.nv.constant0._ZN7cutlass13device_kernelINS_4gemm6kernel13GemmUniversalIN4cute5tupleIJiiiiEEENS1_10collective13CollectiveMmaINS1_37MainloopSm90TmaGmmaWarpSpecializedFP8ILi14ENS5_IJNS4_1CILi2EEESB_NSA_ILi1EEEEEENS1_32KernelTmaWarpSpecializedPingpongEEENS5_IJNSA_ILi64EEESG_NSA_ILi128EEEEEENS_12float_e4m3_tENS5_IJlSC_lEEESJ_SK_NS4_8TiledMMAINS4_8MMA_AtomIJNS4_4SM904GMMA30MMA_64x64x32_F32E4M3E4M3_SS_TNILNSO_7ScaleInE1ELSQ_1EEEEEENS4_6LayoutINS5_IJSC_SC_SC_EEENS5_IJNSA_ILi0EEESV_SV_EEEEENS5_IJNS4_10UnderscoreESY_SY_EEEEENS4_23SM90_TMA_LOAD_MULTICASTENS4_14ComposedLayoutINS4_7SwizzleILi3ELi4ELi3EEENS4_18smem_ptr_flag_bitsILi8EEENST_INS5_IJNSA_ILi8EEESH_EEENS5_IJSH_SC_EEEEEEEvNS4_8identityES11_S1B_vS1C_EENS_8epilogue10collective6detail29Sm90TmaWarpSpecializedAdapterINS1F_15DefaultEpilogueISJ_SK_SK_NS1E_6thread17LinearCombinationISJ_Li1EffLNS1J_9ScaleType4KindE0ELNS_15FloatRoundStyleE2ESJ_EENS1_15EpilogueDefaultEEEEEvvEEEEvNT_6ParamsE)
        /*05b4*/ 	.short	0x0210
        /*05b6*/ 	.short	0x0470


	//----- nvinfo : EIATTR_SW_WAR
	.align		4
.L_36:
        /*05b8*/ 	.byte	0x04, 0x36
        /*05ba*/ 	.short	(.L_38 - .L_37)
.L_37:
        /*05bc*/ 	.word	0x00000008
.L_38:


//--------------------- .nv.callgraph             --------------------------
	.section	.nv.callgraph,"",@"SHT_CUDA_CALLGRAPH"
	.align	4
	.sectionentsize	8
	.align		4
        /*0000*/ 	.word	0x00000000
	.align		4
        /*0004*/ 	.word	0xffffffff
	.align		4
        /*0008*/ 	.word	0x00000000
	.align		4
        /*000c*/ 	.word	0xfffffffe
	.align		4
        /*0010*/ 	.word	0x00000000
	.align		4
        /*0014*/ 	.word	0xfffffffd
	.align		4
        /*0018*/ 	.word	0x00000000
	.align		4
        /*001c*/ 	.word	0xfffffffc


//--------------------- .nv.constant4             --------------------------
	.section	.nv.constant4,"a",@progbits
	.align	8
	.align		8
.nv.constant4:
        /*0000*/ 	.dword	_ZN39_INTERNAL_8733ebf7_4_k_cu_bdfe319a_34484cuda3std3__45__cpo5beginE
	.align		8
        /*0008*/ 	.dword	_ZN39_INTERNAL_8733ebf7_4_k_cu_bdfe319a_34484cuda3std3__45__cpo3endE
	.align		8
        /*0010*/ 	.dword	_ZN39_INTERNAL_8733ebf7_4_k_cu_bdfe319a_34484cuda3std3__45__cpo6cbeginE
	.align		8
        /*0018*/ 	.dword	_ZN39_INTERNAL_8733ebf7_4_k_cu_bdfe319a_34484cuda3std3__45__cpo4cendE
	.align		8
        /*0020*/ 	.dword	_ZN39_INTERNAL_8733ebf7_4_k_cu_bdfe319a_34484cuda3std3__441_GLOBAL__N__8733ebf7_4_k_cu_bdfe319a_34486ignoreE
	.align		8
        /*0028*/ 	.dword	_ZN39_INTERNAL_8733ebf7_4_k_cu_bdfe319a_34484cuda3std3__419piecewise_constructE
	.align		8
        /*0030*/ 	.dword	_ZN39_INTERNAL_8733ebf7_4_k_cu_bdfe319a_34484cuda3std3__48in_placeE
	.align		8
        /*0038*/ 	.dword	_ZN39_INTERNAL_8733ebf7_4_k_cu_bdfe319a_34484cuda3std6ranges3__45__cpo4swapE
	.align		8
        /*0040*/ 	.dword	_ZN39_INTERNAL_8733ebf7_4_k_cu_bdfe319a_34484cuda3std6ranges3__45__cpo9iter_moveE
	.align		8
        /*0048*/ 	.dword	_ZN39_INTERNAL_8733ebf7_4_k_cu_bdfe319a_34484cute7productE
	.align		8
        /*0050*/ 	.dword	_ZN39_INTERNAL_8733ebf7_4_k_cu_bdfe319a_34484cute1_E


//--------------------- .text._ZN7cutlass13device_kernelINS_4gemm6kernel13GemmUniversalIN4cute5tupleIJiiiiEEENS1_10collective13CollectiveMmaINS1_37MainloopSm90TmaGmmaWarpSpecializedFP8ILi14ENS5_IJNS4_1CILi2EEESB_NSA_ILi1EEEEEENS1_32KernelTmaWarpSpecializedPingpongEEENS5_IJNSA_ILi64EEESG_NSA_ILi128EEEEEENS_12float_e4m3_tENS5_IJlSC_lEEESJ_SK_NS4_8TiledMMAINS4_8MMA_AtomIJNS4_4SM904GMMA30MMA_64x64x32_F32E4M3E4M3_SS_TNILNSO_7ScaleInE1ELSQ_1EEEEEENS4_6LayoutINS5_IJSC_SC_SC_EEENS5_IJNSA_ILi0EEESV_SV_EEEEENS5_IJNS4_10UnderscoreESY_SY_EEEEENS4_23SM90_TMA_LOAD_MULTICASTENS4_14ComposedLayoutINS4_7SwizzleILi3ELi4ELi3EEENS4_18smem_ptr_flag_bitsILi8EEENST_INS5_IJNSA_ILi8EEESH_EEENS5_IJSH_SC_EEEEEEEvNS4_8identityES11_S1B_vS1C_EENS_8epilogue10collective6detail29Sm90TmaWarpSpecializedAdapterINS1F_15DefaultEpilogueISJ_SK_SK_NS1E_6thread17LinearCombinationISJ_Li1EffLNS1J_9ScaleType4KindE0ELNS_15FloatRoundStyleE2ESJ_EENS1_15EpilogueDefaultEEEEEvvEEEEvNT_6ParamsE --------------------------
	.section	.text._ZN7cutlass13device_kernelINS_4gemm6kernel13GemmUniversalIN4cute5tupleIJiiiiEEENS1_10collective13CollectiveMmaINS1_37MainloopSm90TmaGmmaWarpSpecializedFP8ILi14ENS5_IJNS4_1CILi2EEESB_NSA_ILi1EEEEEENS1_32KernelTmaWarpSpecializedPingpongEEENS5_IJNSA_ILi64EEESG_NSA_ILi128EEEEEENS_12float_e4m3_tENS5_IJlSC_lEEESJ_SK_NS4_8TiledMMAINS4_8MMA_AtomIJNS4_4SM904GMMA30MMA_64x64x32_F32E4M3E4M3_SS_TNILNSO_7ScaleInE1ELSQ_1EEEEEENS4_6LayoutINS5_IJSC_SC_SC_EEENS5_IJNSA_ILi0EEESV_SV_EEEEENS5_IJNS4_10UnderscoreESY_SY_EEEEENS4_23SM90_TMA_LOAD_MULTICASTENS4_14ComposedLayoutINS4_7SwizzleILi3ELi4ELi3EEENS4_18smem_ptr_flag_bitsILi8EEENST_INS5_IJNSA_ILi8EEESH_EEENS5_IJSH_SC_EEEEEEEvNS4_8identityES11_S1B_vS1C_EENS_8epilogue10collective6detail29Sm90TmaWarpSpecializedAdapterINS1F_15DefaultEpilogueISJ_SK_SK_NS1E_6thread17LinearCombinationISJ_Li1EffLNS1J_9ScaleType4KindE0ELNS_15FloatRoundStyleE2ESJ_EENS1_15EpilogueDefaultEEEEEvvEEEEvNT_6ParamsE,"ax",@progbits
	.align	128
.text._ZN7cutlass13device_kernelINS_4gemm6kernel13GemmUniversalIN4cute5tupleIJiiiiEEENS1_10collective13CollectiveMmaINS1_37MainloopSm90TmaGmmaWarpSpecializedFP8ILi14ENS5_IJNS4_1CILi2EEESB_NSA_ILi1EEEEEENS1_32KernelTmaWarpSpecializedPingpongEEENS5_IJNSA_ILi64EEESG_NSA_ILi128EEEEEENS_12float_e4m3_tENS5_IJlSC_lEEESJ_SK_NS4_8TiledMMAINS4_8MMA_AtomIJNS4_4SM904GMMA30MMA_64x64x32_F32E4M3E4M3_SS_TNILNSO_7ScaleInE1ELSQ_1EEEEEENS4_6LayoutINS5_IJSC_SC_SC_EEENS5_IJNSA_ILi0EEESV_SV_EEEEENS5_IJNS4_10UnderscoreESY_SY_EEEEENS4_23SM90_TMA_LOAD_MULTICASTENS4_14ComposedLayoutINS4_7SwizzleILi3ELi4ELi3EEENS4_18smem_ptr_flag_bitsILi8EEENST_INS5_IJNSA_ILi8EEESH_EEENS5_IJSH_SC_EEEEEEEvNS4_8identityES11_S1B_vS1C_EENS_8epilogue10collective6detail29Sm90TmaWarpSpecializedAdapterINS1F_15DefaultEpilogueISJ_SK_SK_NS1E_6thread17LinearCombinationISJ_Li1EffLNS1J_9ScaleType4KindE0ELNS_15FloatRoundStyleE2ESJ_EENS1_15EpilogueDefaultEEEEEvvEEEEvNT_6ParamsE:
        .type           _ZN7cutlass13device_kernelINS_4gemm6kernel13GemmUniversalIN4cute5tupleIJiiiiEEENS1_10collective13CollectiveMmaINS1_37MainloopSm90TmaGmmaWarpSpecializedFP8ILi14ENS5_IJNS4_1CILi2EEESB_NSA_ILi1EEEEEENS1_32KernelTmaWarpSpecializedPingpongEEENS5_IJNSA_ILi64EEESG_NSA_ILi128EEEEEENS_12float_e4m3_tENS5_IJlSC_lEEESJ_SK_NS4_8TiledMMAINS4_8MMA_AtomIJNS4_4SM904GMMA30MMA_64x64x32_F32E4M3E4M3_SS_TNILNSO_7ScaleInE1ELSQ_1EEEEEENS4_6LayoutINS5_IJSC_SC_SC_EEENS5_IJNSA_ILi0EEESV_SV_EEEEENS5_IJNS4_10UnderscoreESY_SY_EEEEENS4_23SM90_TMA_LOAD_MULTICASTENS4_14ComposedLayoutINS4_7SwizzleILi3ELi4ELi3EEENS4_18smem_ptr_flag_bitsILi8EEENST_INS5_IJNSA_ILi8EEESH_EEENS5_IJSH_SC_EEEEEEEvNS4_8identityES11_S1B_vS1C_EENS_8epilogue10collective6detail29Sm90TmaWarpSpecializedAdapterINS1F_15DefaultEpilogueISJ_SK_SK_NS1E_6thread17LinearCombinationISJ_Li1EffLNS1J_9ScaleType4KindE0ELNS_15FloatRoundStyleE2ESJ_EENS1_15EpilogueDefaultEEEEEvvEEEEvNT_6ParamsE,@function
        .size           _ZN7cutlass13device_kernelINS_4gemm6kernel13GemmUniversalIN4cute5tupleIJiiiiEEENS1_10collective13CollectiveMmaINS1_37MainloopSm90TmaGmmaWarpSpecializedFP8ILi14ENS5_IJNS4_1CILi2EEESB_NSA_ILi1EEEEEENS1_32KernelTmaWarpSpecializedPingpongEEENS5_IJNSA_ILi64EEESG_NSA_ILi128EEEEEENS_12float_e4m3_tENS5_IJlSC_lEEESJ_SK_NS4_8TiledMMAINS4_8MMA_AtomIJNS4_4SM904GMMA30MMA_64x64x32_F32E4M3E4M3_SS_TNILNSO_7ScaleInE1ELSQ_1EEEEEENS4_6LayoutINS5_IJSC_SC_SC_EEENS5_IJNSA_ILi0EEESV_SV_EEEEENS5_IJNS4_10UnderscoreESY_SY_EEEEENS4_23SM90_TMA_LOAD_MULTICASTENS4_14ComposedLayoutINS4_7SwizzleILi3ELi4ELi3EEENS4_18smem_ptr_flag_bitsILi8EEENST_INS5_IJNSA_ILi8EEESH_EEENS5_IJSH_SC_EEEEEEEvNS4_8identityES11_S1B_vS1C_EENS_8epilogue10collective6detail29Sm90TmaWarpSpecializedAdapterINS1F_15DefaultEpilogueISJ_SK_SK_NS1E_6thread17LinearCombinationISJ_Li1EffLNS1J_9ScaleType4KindE0ELNS_15FloatRoundStyleE2ESJ_EENS1_15EpilogueDefaultEEEEEvvEEEEvNT_6ParamsE,(.L_x_167 - _ZN7cutlass13device_kernelINS_4gemm6kernel13GemmUniversalIN4cute5tupleIJiiiiEEENS1_10collective13CollectiveMmaINS1_37MainloopSm90TmaGmmaWarpSpecializedFP8ILi14ENS5_IJNS4_1CILi2EEESB_NSA_ILi1EEEEEENS1_32KernelTmaWarpSpecializedPingpongEEENS5_IJNSA_ILi64EEESG_NSA_ILi128EEEEEENS_12float_e4m3_tENS5_IJlSC_lEEESJ_SK_NS4_8TiledMMAINS4_8MMA_AtomIJNS4_4SM904GMMA30MMA_64x64x32_F32E4M3E4M3_SS_TNILNSO_7ScaleInE1ELSQ_1EEEEEENS4_6LayoutINS5_IJSC_SC_SC_EEENS5_IJNSA_ILi0EEESV_SV_EEEEENS5_IJNS4_10UnderscoreESY_SY_EEEEENS4_23SM90_TMA_LOAD_MULTICASTENS4_14ComposedLayoutINS4_7SwizzleILi3ELi4ELi3EEENS4_18smem_ptr_flag_bitsILi8EEENST_INS5_IJNSA_ILi8EEESH_EEENS5_IJSH_SC_EEEEEEEvNS4_8identityES11_S1B_vS1C_EENS_8epilogue10collective6detail29Sm90TmaWarpSpecializedAdapterINS1F_15DefaultEpilogueISJ_SK_SK_NS1E_6thread17LinearCombinationISJ_Li1EffLNS1J_9ScaleType4KindE0ELNS_15FloatRoundStyleE2ESJ_EENS1_15EpilogueDefaultEEEEEvvEEEEvNT_6ParamsE)
        .other          _ZN7cutlass13device_kernelINS_4gemm6kernel13GemmUniversalIN4cute5tupleIJiiiiEEENS1_10collective13CollectiveMmaINS1_37MainloopSm90TmaGmmaWarpSpecializedFP8ILi14ENS5_IJNS4_1CILi2EEESB_NSA_ILi1EEEEEENS1_32KernelTmaWarpSpecializedPingpongEEENS5_IJNSA_ILi64EEESG_NSA_ILi128EEEEEENS_12float_e4m3_tENS5_IJlSC_lEEESJ_SK_NS4_8TiledMMAINS4_8MMA_AtomIJNS4_4SM904GMMA30MMA_64x64x32_F32E4M3E4M3_SS_TNILNSO_7ScaleInE1ELSQ_1EEEEEENS4_6LayoutINS5_IJSC_SC_SC_EEENS5_IJNSA_ILi0EEESV_SV_EEEEENS5_IJNS4_10UnderscoreESY_SY_EEEEENS4_23SM90_TMA_LOAD_MULTICASTENS4_14ComposedLayoutINS4_7SwizzleILi3ELi4ELi3EEENS4_18smem_ptr_flag_bitsILi8EEENST_INS5_IJNSA_ILi8EEESH_EEENS5_IJSH_SC_EEEEEEEvNS4_8identityES11_S1B_vS1C_EENS_8epilogue10collective6detail29Sm90TmaWarpSpecializedAdapterINS1F_15DefaultEpilogueISJ_SK_SK_NS1E_6thread17LinearCombinationISJ_Li1EffLNS1J_9ScaleType4KindE0ELNS_15FloatRoundStyleE2ESJ_EENS1_15EpilogueDefaultEEEEEvvEEEEvNT_6ParamsE,@"STO_CUDA_ENTRY STV_DEFAULT"
_ZN7cutlass13device_kernelINS_4gemm6kernel13GemmUniversalIN4cute5tupleIJiiiiEEENS1_10collective13CollectiveMmaINS1_37MainloopSm90TmaGmmaWarpSpecializedFP8ILi14ENS5_IJNS4_1CILi2EEESB_NSA_ILi1EEEEEENS1_32KernelTmaWarpSpecializedPingpongEEENS5_IJNSA_ILi64EEESG_NSA_ILi128EEEEEENS_12float_e4m3_tENS5_IJlSC_lEEESJ_SK_NS4_8TiledMMAINS4_8MMA_AtomIJNS4_4SM904GMMA30MMA_64x64x32_F32E4M3E4M3_SS_TNILNSO_7ScaleInE1ELSQ_1EEEEEENS4_6LayoutINS5_IJSC_SC_SC_EEENS5_IJNSA_ILi0EEESV_SV_EEEEENS5_IJNS4_10UnderscoreESY_SY_EEEEENS4_23SM90_TMA_LOAD_MULTICASTENS4_14ComposedLayoutINS4_7SwizzleILi3ELi4ELi3EEENS4_18smem_ptr_flag_bitsILi8EEENST_INS5_IJNSA_ILi8EEESH_EEENS5_IJSH_SC_EEEEEEEvNS4_8identityES11_S1B_vS1C_EENS_8epilogue10collective6detail29Sm90TmaWarpSpecializedAdapterINS1F_15DefaultEpilogueISJ_SK_SK_NS1E_6thread17LinearCombinationISJ_Li1EffLNS1J_9ScaleType4KindE0ELNS_15FloatRoundStyleE2ESJ_EENS1_15EpilogueDefaultEEEEEvvEEEEvNT_6ParamsE:
[----:B------:R-:W-:Y:S01]  /*0000*/  LDC R1, c[0x0][0x28] ;  /* 0x00000a00ff017b82 */ /* 0x000fe20000000800 */
[----:B------:R-:W0:Y:S01]  /*0010*/  S2R R11, SR_TID.X ;  /* 0x00000000000b7919 */ /* 0x000e220000002100 */
[----:B------:R-:W-:Y:S01]  /*0020*/  ELECT P0, URZ, PT ;  /* 0x00000000003f782f */ /* 0x000fe20003800000 */
[----:B------:R-:W-:Y:S01]  /*0030*/  BSSY B0, `(.L_x_0) ;  /* 0x000000f000007945 */ /* 0x000fe20003800000 */
[--C-:B0-----:R-:W-:Y:S02]  /*0040*/  SHF.R.U32.HI R0, RZ, 0x5, R11.reuse ;  /* 0x00000005ff007819 */ /* 0x101fe4000001160b */
[----:B------:R-:W-:-:S03]  /*0050*/  SHF.R.U32.HI R5, RZ, 0x7, R11 ;  /* 0x00000007ff057819 */ /* 0x000fc6000001160b */
[----:B------:R-:W0:Y:S04]  /*0060*/  SHFL.IDX PT, R2, R0, RZ, 0x1f ;  /* 0x00001fff00027589 */ /* 0x000e2800000e0000 */
[----:B------:R1:W2:Y:S01]  /*0070*/  SHFL.IDX PT, R6, R5, RZ, 0x1f ;  /* 0x00001fff05067589 */ /* 0x0002a200000e0000 */
[----:B0-----:R-:W-:-:S13]  /*0080*/  ISETP.NE.OR P0, PT, R2, RZ, !P0 ;  /* 0x000000ff0200720c */ /* 0x001fda0004705670 */
[----:B-12---:R-:W-:Y:S05]  /*0090*/  @P0 BRA `(.L_x_1) ;  /* 0x0000000000200947 */ /* 0x006fea0003800000 */
[----:B------:R-:W-:Y:S02]  /*00a0*/  ULDC.64 UR4, c[0x0][0x198] ;  /* 0x0000660000047ab9 */ /* 0x000fe40000000a00 */
[----:B------:R-:W-:Y:S02]  /*00b0*/  UIADD3 UR6, UP0, UR4, 0xf0, URZ ;  /* 0x000000f004067890 */ /* 0x000fe4000ff1e03f */
[----:B------:R-:W-:Y:S02]  /*00c0*/  UIADD3 UR4, UP1, UR4, 0x1f0, URZ ;  /* 0x000001f004047890 */ /* 0x000fe4000ff3e03f */
[----:B------:R-:W-:Y:S02]  /*00d0*/  UIADD3.X UR7, URZ, UR5, URZ, UP0, !UPT ;  /* 0x000000053f077290 */ /* 0x000fe400087fe43f */
[----:B------:R-:W-:-:S07]  /*00e0*/  UIADD3.X UR5, URZ, UR5, URZ, UP1, !UPT ;  /* 0x000000053f057290 */ /* 0x000fce0008ffe43f */
[----:B------:R0:W-:Y:S02]  /*00f0*/  UTMACCTL.PF [UR6] ;  /* 0x00000000060079b9 */ /* 0x0001e40008040000 */
[----:B------:R0:W-:Y:S02]  /*0100*/  UTMACCTL.PF [UR4] ;  /* 0x00000000040079b9 */ /* 0x0001e40008040000 */
[----:B0-----:R-:W-:Y:S01]  /*0110*/  NOP ;  /* 0x0000000000007918 */ /* 0x001fe20000000000 */
.L_x_1:
[----:B------:R-:W-:Y:S05]  /*0120*/  BSYNC B0 ;  /* 0x0000000000007941 */ /* 0x000fea0003800000 */
.L_x_0:
[----:B------:R-:W0:Y:S02]  /*0130*/  SHFL.IDX PT, R7, R0, RZ, 0x1f ;  /* 0x00001fff00077589 */ /* 0x000e2400000e0000 */
[----:B0-----:R-:W-:-:S13]  /*0140*/  ISETP.NE.AND P0, PT, R7, RZ, PT ;  /* 0x000000ff0700720c */ /* 0x001fda0003f05270 */
[----:B------:R-:W-:Y:S05]  /*0150*/  @P0 BRA `(.L_x_2) ;  /* 0x0000000000b40947 */ /* 0x000fea0003800000 */
[----:B------:R-:W-:Y:S01]  /*0160*/  ELECT P0, URZ, PT ;  /* 0x00000000003f782f */ /* 0x000fe20003800000 */
[----:B------:R-:W-:-:S12]  /*0170*/  BSSY B0, `(.L_x_2) ;  /* 0x000002b000007945 */ /* 0x000fd80003800000 */
[----:B------:R-:W-:Y:S05]  /*0180*/  @!P0 BRA `(.L_x_3) ;  /* 0x0000000000a48947 */ /* 0x000fea0003800000 */
[----:B------:R-:W0:Y:S01]  /*0190*/  S2UR UR8, SR_CgaCtaId ;  /* 0x00000000000879c3 */ /* 0x000e220000008800 */
[----:B------:R-:W-:Y:S01]  /*01a0*/  UMOV UR4, 0x400 ;  /* 0x0000040000047882 */ /* 0x000fe20000000000 */
[----:B------:R-:W-:Y:S01]  /*01b0*/  UMOV UR5, 0x1 ;  /* 0x0000000100057882 */ /* 0x000fe20000000000 */
[----:B------:R-:W-:Y:S02]  /*01c0*/  UMOV UR6, 0x3 ;  /* 0x0000000300067882 */ /* 0x000fe40000000000 */
[----:B------:R-:W-:-:S04]  /*01d0*/  UIADD3 UR6, -UR6, 0x100000, URZ ;  /* 0x0010000006067890 */ /* 0x000fc8000fffe13f */
[----:B------:R-:W-:Y:S02]  /*01e0*/  USHF.L.U32 UR7, UR6, 0xb, URZ ;  /* 0x0000000b06077899 */ /* 0x000fe4000800063f */
[----:B------:R-:W-:Y:S02]  /*01f0*/  USHF.L.U32 UR6, UR6, 0x1, URZ ;  /* 0x0000000106067899 */ /* 0x000fe4000800063f */
[----:B0-----:R-:W-:Y:S02]  /*0200*/  ULEA UR8, UR8, UR4, 0x18 ;  /* 0x0000000408087291 */ /* 0x001fe4000f8ec03f */
[----:B------:R-:W-:-:S04]  /*0210*/  UIADD3 UR4, -UR5, 0x100000, URZ ;  /* 0x0010000005047890 */ /* 0x000fc8000fffe13f */
[----:B------:R-:W-:Y:S02]  /*0220*/  USHF.L.U32 UR5, UR4, 0xb, URZ ;  /* 0x0000000b04057899 */ /* 0x000fe4000800063f */
[----:B------:R-:W-:Y:S01]  /*0230*/  USHF.L.U32 UR4, UR4, 0x1, URZ ;  /* 0x0000000104047899 */ /* 0x000fe2000800063f */
[----:B------:R-:W0:Y:S11]  /*0240*/  FENCE.VIEW.ASYNC.S ;  /* 0x00000000000073c6 */ /* 0x000e360000000000 */
[----:B0-----:R0:W1:Y:S01]  /*0250*/  SYNCS.EXCH.64 URZ, [UR8], UR4 ;  /* 0x00000004083f75b2 */ /* 0x0010620008000100 */
[----:B------:R0:W2:Y:S01]  /*0260*/  SYNCS.EXCH.64 URZ, [UR8+0x70], UR6 ;  /* 0x00007006083f75b2 */ /* 0x0000a20008000100 */
[----:B------:R0:W3:Y:S01]  /*0270*/  SYNCS.EXCH.64 URZ, [UR8+0x8], UR4 ;  /* 0x00000804083f75b2 */ /* 0x0000e20008000100 */
[----:B------:R0:W4:Y:S01]  /*0280*/  SYNCS.EXCH.64 URZ, [UR8+0x78], UR6 ;  /* 0x00007806083f75b2 */ /* 0x0001220008000100 */
[----:B------:R0:W0:Y:S01]  /*0290*/  SYNCS.EXCH.64 URZ, [UR8+0x10], UR4 ;  /* 0x00001004083f75b2 */ /* 0x0000220008000100 */
        /* <DEDUP_REMOVED lines=23> */
[----:B-1234-:R-:W-:Y:S01]  /*0410*/  NOP ;  /* 0x0000000000007918 */ /* 0x01efe20000000000 */
.L_x_3:
[----:B0-----:R-:W-:Y:S05]  /*0420*/  BSYNC B0 ;  /* 0x0000000000007941 */ /* 0x001fea0003800000 */
.L_x_2:
[----:B------:R-:W0:Y:S01]  /*0430*/  SHFL.IDX PT, R3, R0, RZ, 0x1f ;  /* 0x00001fff00037589 */ /* 0x000e2200000e0000 */
[----:B------:R-:W-:Y:S01]  /*0440*/  SHF.R.S32.HI R4, RZ, 0x1f, R11 ;  /* 0x0000001fff047819 */ /* 0x000fe2000001140b */
[----:B------:R-:W1:Y:S01]  /*0450*/  S2UR UR13, SR_CTAID.X ;  /* 0x00000000000d79c3 */ /* 0x000e620000002500 */
[----:B------:R-:W-:Y:S01]  /*0460*/  ELECT P0, URZ, PT ;  /* 0x00000000003f782f */ /* 0x000fe20003800000 */
[----:B------:R2:W3:Y:S01]  /*0470*/  SHFL.IDX PT, R8, R0, RZ, 0x1f ;  /* 0x00001fff00087589 */ /* 0x0004e200000e0000 */
[----:B------:R-:W-:Y:S02]  /*0480*/  LEA.HI R4, R4, R11, RZ, 0x7 ;  /* 0x0000000b04047211 */ /* 0x000fe400078f38ff */
[----:B------:R-:W-:Y:S01]  /*0490*/  ELECT P1, URZ, PT ;  /* 0x00000000003f782f */ /* 0x000fe20003820000 */
[----:B------:R-:W-:Y:S01]  /*04a0*/  NOP ;  /* 0x0000000000007918 */ /* 0x000fe20000000000 */
[----:B------:R-:W4:Y:S01]  /*04b0*/  S2R R16, SR_CTAID.Y ;  /* 0x0000000000107919 */ /* 0x000f220000002600 */
[----:B------:R-:W-:Y:S01]  /*04c0*/  LOP3.LUT R4, R4, 0xffffff80, RZ, 0xc0, !PT ;  /* 0xffffff8004047812 */ /* 0x000fe200078ec0ff */
[----:B------:R-:W-:Y:S01]  /*04d0*/  ULDC UR4, c[0x0][0x150] ;  /* 0x0000540000047ab9 */ /* 0x000fe20000000800 */
[----:B------:R-:W5:Y:S01]  /*04e0*/  LDC R12, c[0x0][0x144] ;  /* 0x00005100ff0c7b82 */ /* 0x000f620000000800 */
[----:B------:R3:W5:Y:S01]  /*04f0*/  SHFL.IDX PT, R14, R5, RZ, 0x1f ;  /* 0x00001fff050e7589 */ /* 0x00076200000e0000 */
[----:B------:R-:W-:Y:S01]  /*0500*/  UMOV UR12, 0x80 ;  /* 0x00000080000c7882 */ /* 0x000fe20000000000 */
[----:B------:R-:W-:Y:S01]  /*0510*/  IMAD.IADD R10, R11, 0x1, -R4 ;  /* 0x000000010b0a7824 */ /* 0x000fe200078e0a04 */
[----:B------:R-:W-:Y:S01]  /*0520*/  NOP ;  /* 0x0000000000007918 */ /* 0x000fe20000000000 */
[C---:B------:R-:W-:Y:S01]  /*0530*/  VIADD R38, R6.reuse, 0xffffffff ;  /* 0xffffffff06267836 */ /* 0x040fe20000000000 */
[----:B------:R-:W-:-:S02]  /*0540*/  ISETP.NE.AND P5, PT, R6, RZ, PT ;  /* 0x000000ff0600720c */ /* 0x000fc40003fa5270 */
[----:B------:R-:W-:Y:S01]  /*0550*/  SHF.R.S32.HI R19, RZ, 0x1f, R10 ;  /* 0x0000001fff137819 */ /* 0x000fe2000001140a */
[----:B------:R-:W5:Y:S01]  /*0560*/  LDC R13, c[0x0][0x140] ;  /* 0x00005000ff0d7b82 */ /* 0x000f620000000800 */
[----:B------:R-:W-:Y:S02]  /*0570*/  ISETP.GE.U32.AND P6, PT, R38, 0x2, PT ;  /* 0x000000022600780c */ /* 0x000fe40003fc6070 */
[----:B0-----:R-:W-:Y:S02]  /*0580*/  ISETP.NE.OR P0, PT, R3, RZ, !P0 ;  /* 0x000000ff0300720c */ /* 0x001fe40004705670 */
[----:B------:R-:W-:Y:S02]  /*0590*/  LEA.HI R3, R19, R10, RZ, 0x3 ;  /* 0x0000000a13037211 */ /* 0x000fe400078f18ff */
[----:B-1----:R-:W-:Y:S01]  /*05a0*/  I2FP.F32.U32 R4, UR13 ;  /* 0x0000000d00047c45 */ /* 0x002fe20008201000 */
[----:B------:R-:W0:Y:S01]  /*05b0*/  LDC R27, c[0x0][0x148] ;  /* 0x00005200ff1b7b82 */ /* 0x000e220000000800 */
[----:B--2---:R-:W-:-:S02]  /*05c0*/  SHF.R.S32.HI R0, RZ, 0x3, R3 ;  /* 0x00000003ff007819 */ /* 0x004fc40000011403 */
[----:B---3--:R-:W-:Y:S01]  /*05d0*/  ISETP.NE.OR P1, PT, R8, RZ, !P1 ;  /* 0x000000ff0800720c */ /* 0x008fe20004f25670 */
[----:B------:R-:W-:Y:S01]  /*05e0*/  FMUL R9, R4, UR4 ;  /* 0x0000000404097c20 */ /* 0x000fe20008400000 */
[----:B------:R-:W-:Y:S01]  /*05f0*/  SHF.R.S32.HI R3, RZ, 0x1f, R3 ;  /* 0x0000001fff037819 */ /* 0x000fe20000011403 */
[----:B------:R-:W-:Y:S01]  /*0600*/  ULDC UR4, c[0x0][0x154] ;  /* 0x0000550000047ab9 */ /* 0x000fe20000000800 */
[----:B------:R-:W-:Y:S01]  /*0610*/  SHF.R.S32.HI R8, RZ, 0x1f, R7 ;  /* 0x0000001fff087819 */ /* 0x000fe20000011407 */
[----:B------:R-:W-:Y:S01]  /*0620*/  VOTEU.ALL UP1, P0 ;  /* 0x00000000003f7886 */ /* 0x000fe20000020000 */
[----:B------:R-:W-:Y:S01]  /*0630*/  LEA.HI R4, R3, R0, RZ, 0x2 ;  /* 0x0000000003047211 */ /* 0x000fe200078f10ff */
[----:B------:R-:W1:Y:S01]  /*0640*/  F2I.U32.TRUNC.NTZ R9, R9 ;  /* 0x0000000900097305 */ /* 0x000e62000020f000 */
[----:B------:R-:W-:Y:S01]  /*0650*/  LEA.HI R8, R8, R7, RZ, 0x2 ;  /* 0x0000000708087211 */ /* 0x000fe200078f10ff */
[----:B------:R-:W-:Y:S01]  /*0660*/  VOTEU.ALL UP0, P0 ;  /* 0x00000000003f7886 */ /* 0x000fe20000000000 */
[----:B------:R-:W-:Y:S01]  /*0670*/  SHF.R.S32.HI R3, RZ, 0x1f, R2 ;  /* 0x0000001fff037819 */ /* 0x000fe20000011402 */
[----:B------:R-:W2:Y:S01]  /*0680*/  @!UP1 S2UR UR7, SR_CgaCtaId ;  /* 0x00000000000799c3 */ /* 0x000ea20000008800 */
[----:B------:R-:W-:Y:S01]  /*0690*/  LOP3.LUT R5, R4, 0xfffffffc, RZ, 0xc0, !PT ;  /* 0xfffffffc04057812 */ /* 0x000fe200078ec0ff */
[----:B------:R-:W-:Y:S01]  /*06a0*/  VOTEU.ALL UP2, P1 ;  /* 0x00000000003f7886 */ /* 0x000fe20000840000 */
[----:B------:R-:W-:Y:S01]  /*06b0*/  LOP3.LUT R8, R8, 0x3ffffffc, RZ, 0xc0, !PT ;  /* 0x3ffffffc08087812 */ /* 0x000fe200078ec0ff */
[----:B------:R-:W-:Y:S01]  /*06c0*/  @!UP1 UMOV UR6, 0x400 ;  /* 0x0000040000069882 */ /* 0x000fe20000000000 */
[----:B------:R-:W-:Y:S01]  /*06d0*/  LEA.HI R3, R3, R2, RZ, 0x2 ;  /* 0x0000000203037211 */ /* 0x000fe200078f10ff */
[----:B------:R-:W-:Y:S01]  /*06e0*/  IMAD.IADD R5, R0, 0x1, -R5 ;  /* 0x0000000100057824 */ /* 0x000fe200078e0a05 */
[----:B------:R-:W-:Y:S01]  /*06f0*/  @!UP2 UMOV UR9, 0x400 ;  /* 0x000004000009a882 */ /* 0x000fe20000000000 */
[----:B------:R-:W-:Y:S01]  /*0700*/  IMAD.IADD R8, R7, 0x1, -R8 ;  /* 0x0000000107087824 */ /* 0x000fe200078e0a08 */
[----:B------:R-:W-:Y:S01]  /*0710*/  LOP3.LUT R3, R3, 0xfffffffc, RZ, 0xc0, !PT ;  /* 0xfffffffc03037812 */ /* 0x000fe200078ec0ff */
[----:B------:R-:W3:Y:S01]  /*0720*/  @!UP2 S2UR UR10, SR_CgaCtaId ;  /* 0x00000000000aa9c3 */ /* 0x000ee20000008800 */
[----:B-1----:R-:W-:Y:S01]  /*0730*/  IMAD.MOV R9, RZ, RZ, -R9 ;  /* 0x000000ffff097224 */ /* 0x002fe200078e0a09 */
[----:B------:R-:W-:Y:S01]  /*0740*/  VOTEU.ALL UP3, P1 ;  /* 0x00000000003f7886 */ /* 0x000fe20000860000 */
[----:B------:R-:W-:Y:S01]  /*0750*/  IMAD R5, R8, 0x4, R5 ;  /* 0x0000000408057824 */ /* 0x000fe200078e0205 */
[----:B------:R-:W-:Y:S01]  /*0760*/  VOTEU.ALL UP4, P1 ;  /* 0x00000000003f7886 */ /* 0x000fe20000880000 */
[----:B------:R-:W-:Y:S01]  /*0770*/  IMAD.IADD R18, R2, 0x1, -R3 ;  /* 0x0000000102127824 */ /* 0x000fe200078e0a03 */
[----:B----4-:R-:W-:Y:S01]  /*0780*/  I2FP.F32.U32 R2, R16 ;  /* 0x0000001000027245 */ /* 0x010fe20000201000 */
[----:B-----5:R-:W-:Y:S01]  /*0790*/  IMAD R25, R12, R9, UR13 ;  /* 0x0000000d0c197e24 */ /* 0x020fe2000f8e0209 */
[C---:B------:R-:W-:Y:S01]  /*07a0*/  LEA.HI R0, R5.reuse, R5, RZ, 0x1 ;  /* 0x0000000505007211 */ /* 0x040fe200078f08ff */
[C---:B------:R-:W-:Y:S01]  /*07b0*/  IMAD.SHL.U32 R12, R5.reuse, 0x4, RZ ;  /* 0x00000004050c7824 */ /* 0x040fe200078e00ff */
[----:B------:R-:W-:Y:S01]  /*07c0*/  VOTEU.ALL UP5, P1 ;  /* 0x00000000003f7886 */ /* 0x000fe200008a0000 */
[----:B------:R-:W-:Y:S01]  /*07d0*/  FMUL R2, R2, UR4 ;  /* 0x0000000402027c20 */ /* 0x000fe20008400000 */
[----:B------:R-:W-:Y:S01]  /*07e0*/  LOP3.LUT R0, R0, 0xfffffffe, RZ, 0xc0, !PT ;  /* 0xfffffffe00007812 */ /* 0x000fe200078ec0ff */
[----:B------:R-:W-:Y:S01]  /*07f0*/  UMOV UR4, 0x20 ;  /* 0x0000002000047882 */ /* 0x000fe20000000000 */
[----:B--2---:R-:W-:Y:S01]  /*0800*/  @!UP1 ULEA UR8, UR7, UR6, 0x18 ;  /* 0x0000000607089291 */ /* 0x004fe2000f8ec03f */
[----:B------:R-:W-:Y:S01]  /*0810*/  LOP3.LUT R12, R5, 0xc, R12, 0x78, !PT ;  /* 0x0000000c050c7812 */ /* 0x000fe200078e780c */
[----:B------:R-:W-:-:S04]  /*0820*/  @!UP1 UIADD3 UR4, -UR4, 0x100000, URZ ;  /* 0x0010000004049890 */ /* 0x000fc8000fffe13f */
[----:B------:R-:W-:Y:S02]  /*0830*/  @!UP1 USHF.L.U32 UR5, UR4, 0xb, URZ ;  /* 0x0000000b04059899 */ /* 0x000fe4000800063f */
[----:B------:R-:W-:Y:S01]  /*0840*/  @!UP1 USHF.L.U32 UR4, UR4, 0x1, URZ ;  /* 0x0000000104049899 */ /* 0x000fe2000800063f */
[----:B------:R-:W-:Y:S01]  /*0850*/  IMAD.IADD R0, R5, 0x1, -R0 ;  /* 0x0000000105007824 */ /* 0x000fe200078e0a00 */
[----:B------:R-:W1:Y:S01]  /*0860*/  F2I.U32.TRUNC.NTZ R2, R2 ;  /* 0x0000000200027305 */ /* 0x000e62000020f000 */
[----:B------:R-:W-:-:S04]  /*0870*/  @!UP2 UIADD3 UR6, -UR12, 0x100000, URZ ;  /* 0x001000000c06a890 */ /* 0x000fc8000fffe13f */
[----:B------:R-:W-:Y:S02]  /*0880*/  @!UP2 USHF.L.U32 UR7, UR6, 0xb, URZ ;  /* 0x0000000b0607a899 */ /* 0x000fe4000800063f */
[----:B------:R-:W-:Y:S01]  /*0890*/  @!UP2 USHF.L.U32 UR6, UR6, 0x1, URZ ;  /* 0x000000010606a899 */ /* 0x000fe2000800063f */
[----:B------:R-:W-:Y:S01]  /*08a0*/  ISETP.EQ.U32.AND P2, PT, R13, 0x1, PT ;  /* 0x000000010d00780c */ /* 0x000fe20003f42070 */
[----:B------:R-:W-:Y:S01]  /*08b0*/  VOTEU.ALL UP1, P0 ;  /* 0x00000000003f7886 */ /* 0x000fe20000020000 */
[----:B------:R-:W-:Y:S01]  /*08c0*/  ISETP.NE.AND P3, PT, R0, R25, PT ;  /* 0x000000190000720c */ /* 0x000fe20003f65270 */
[----:B------:R-:W-:Y:S01]  /*08d0*/  IMAD.MOV.U32 R13, RZ, RZ, 0x1 ;  /* 0x00000001ff0d7424 */ /* 0x000fe200078e00ff */
[----:B---3--:R-:W-:Y:S01]  /*08e0*/  @!UP2 ULEA UR9, UR10, UR9, 0x18 ;  /* 0x000000090a09a291 */ /* 0x008fe2000f8ec03f */
[----:B------:R-:W-:Y:S01]  /*08f0*/  LOP3.LUT P0, RZ, R10, 0x7, RZ, 0xc0, !PT ;  /* 0x000000070aff7812 */ /* 0x000fe2000780c0ff */
[----:B------:R-:W-:Y:S01]  /*0900*/  VOTEU.ALL UP2, P1 ;  /* 0x00000000003f7886 */ /* 0x000fe20000840000 */
[----:B------:R-:W-:Y:S01]  /*0910*/  ISETP.NE.AND P1, PT, R18, 0x3, PT ;  /* 0x000000031200780c */ /* 0x000fe20003f25270 */
[----:B------:R-:W2:Y:S02]  /*0920*/  FENCE.VIEW.ASYNC.S ;  /* 0x00000000000073c6 */ /* 0x000ea40000000000 */
[----:B--2---:R2:W3:Y:S01]  /*0930*/  @!UP0 SYNCS.EXCH.64 URZ, [UR8+0x110], UR4 ;  /* 0x00011004083f85b2 */ /* 0x0044e20008000100 */
[----:B------:R-:W-:-:S02]  /*0940*/  ISETP.LT.U32.AND P0, PT, R12, 0x4, !P0 ;  /* 0x000000040c00780c */ /* 0x000fc40004701070 */
[----:B------:R-:W-:Y:S01]  /*0950*/  ISETP.EQ.OR P1, PT, R18, RZ, !P1 ;  /* 0x000000ff1200720c */ /* 0x000fe20004f22670 */
[----:B-1----:R-:W-:Y:S01]  /*0960*/  IMAD.MOV R24, RZ, RZ, -R2 ;  /* 0x000000ffff187224 */ /* 0x002fe200078e0a02 */
[----:B------:R-:W-:Y:S02]  /*0970*/  R2UR UR11, R14 ;  /* 0x000000000e0b72ca */ /* 0x000fe400000e0000 */
[----:B------:R-:W-:Y:S01]  /*0980*/  @P3 LEA.HI R0, R12, R12, RZ, 0x1 ;  /* 0x0000000c0c003211 */ /* 0x000fe200078f08ff */
[----:B0-----:R-:W-:Y:S01]  /*0990*/  IMAD R3, R27, R24, R16 ;  /* 0x000000181b037224 */ /* 0x001fe200078e0210 */
[----:B------:R-:W-:Y:S02]  /*09a0*/  ISETP.EQ.AND P1, PT, R6, RZ, P1 ;  /* 0x000000ff0600720c */ /* 0x000fe40000f22270 */
[----:B------:R-:W-:Y:S02]  /*09b0*/  @P3 SHF.R.S32.HI R0, RZ, 0x1, R0 ;  /* 0x00000001ff003819 */ /* 0x000fe40000011400 */
[----:B------:R-:W-:Y:S01]  /*09c0*/  SEL R7, RZ, 0x1, !P1 ;  /* 0x00000001ff077807 */ /* 0x000fe20004800000 */
[----:B------:R2:W0:Y:S01]  /*09d0*/  @!UP1 SYNCS.EXCH.64 URZ, [UR8+0x118], UR4 ;  /* 0x00011804083f95b2 */ /* 0x0004220008000100 */
[----:B------:R-:W-:Y:S01]  /*09e0*/  @P3 ISETP.NE.AND P4, PT, R0, R3, PT ;  /* 0x000000030000320c */ /* 0x000fe20003f85270 */
[----:B------:R-:W-:Y:S01]  /*09f0*/  NOP ;  /* 0x0000000000007918 */ /* 0x000fe20000000000 */
[----:B------:R-:W-:-:S02]  /*0a00*/  SEL R0, RZ, 0x1, !P0 ;  /* 0x00000001ff007807 */ /* 0x000fc40004000000 */
[----:B------:R-:W-:Y:S02]  /*0a10*/  @P3 SEL R13, RZ, 0x1, P4 ;  /* 0x00000001ff0d3807 */ /* 0x000fe40002000000 */
[----:B------:R-:W-:Y:S02]  /*0a20*/  SEL R7, R7, 0x2, P6 ;  /* 0x0000000207077807 */ /* 0x000fe40003000000 */
[----:B------:R-:W-:Y:S01]  /*0a30*/  LOP3.LUT R13, R13, R0, RZ, 0xc0, !PT ;  /* 0x000000000d0d7212 */ /* 0x000fe200078ec0ff */
[----:B------:R2:W1:Y:S01]  /*0a40*/  @!UP2 SYNCS.EXCH.64 URZ, [UR9+0xf0], UR6 ;  /* 0x0000f006093fa5b2 */ /* 0x0004620008000100 */
[----:B------:R2:W4:Y:S01]  /*0a50*/  @!UP3 SYNCS.EXCH.64 URZ, [UR9+0xf8], UR6 ;  /* 0x0000f806093fb5b2 */ /* 0x0005220008000100 */
[----:B------:R2:W0:Y:S01]  /*0a60*/  @!UP4 SYNCS.EXCH.64 URZ, [UR9+0x100], UR6 ;  /* 0x00010006093fc5b2 */ /* 0x0004220008000100 */
[----:B------:R2:W0:Y:S01]  /*0a70*/  @!UP5 SYNCS.EXCH.64 URZ, [UR9+0x108], UR6 ;  /* 0x00010806093fd5b2 */ /* 0x0004220008000100 */
[----:B------:R-:W-:Y:S01]  /*0a80*/  NOP ;  /* 0x0000000000007918 */ /* 0x000fe20000000000 */
[----:B--23--:R-:W-:Y:S05]  /*0a90*/  @!P2 BRA `(.L_x_4) ;  /* 0x000000000008a947 */ /* 0x00cfea0003800000 */
[----:B01--4-:R-:W-:Y:S01]  /*0aa0*/  UCGABAR_ARV ;  /* 0x00000000000079c7 */ /* 0x013fe20008000000 */
[----:B------:R-:W-:Y:S05]  /*0ab0*/  BRA `(.L_x_5) ;  /* 0x0000000000047947 */ /* 0x000fea0003800000 */
.L_x_4:
[----:B01--4-:R-:W-:Y:S01]  /*0ac0*/  NOP ;  /* 0x0000000000007918 */ /* 0x013fe20000000000 */
.L_x_5:
[----:B------:R-:W-:Y:S01]  /*0ad0*/  ULDC.64 UR4, c[0x0][0x598] ;  /* 0x0001660000047ab9 */ /* 0x000fe20000000a00 */
[----:B------:R-:W-:Y:S01]  /*0ae0*/  ULDC.64 UR20, c[0x0][0x208] ;  /* 0x0000820000147ab9 */ /* 0x000fe20000000a00 */
[----:B------:R-:W-:-:S04]  /*0af0*/  ISETP.NE.U32.AND P0, PT, RZ, UR4, PT ;  /* 0x00000004ff007c0c */ /* 0x000fc8000bf05070 */
[----:B------:R-:W-:-:S13]  /*0b00*/  ISETP.NE.AND.EX P0, PT, RZ, UR5, PT, P0 ;  /* 0x00000005ff007c0c */ /* 0x000fda000bf05300 */
[----:B------:R-:W-:Y:S05]  /*0b10*/  @!P0 BRA `(.L_x_6) ;  /* 0x00000000001c8947 */ /* 0x000fea0003800000 */
[----:B------:R-:W0:Y:S02]  /*0b20*/  LDC.64 R2, c[0x0][0x598] ;  /* 0x00016600ff027b82 */ /* 0x000e240000000a00 */
[----:B0-----:R-:W2:Y:S02]  /*0b30*/  LDG.E.64 R2, desc[UR20][R2.64] ;  /* 0x0000001402027981 */ /* 0x001ea4000c1e1b00 */
[----:B--2---:R-:W-:-:S04]  /*0b40*/  ISETP.NE.U32.AND P0, PT, R2, RZ, PT ;  /* 0x000000ff0200720c */ /* 0x004fc80003f05070 */
[----:B------:R-:W-:-:S13]  /*0b50*/  ISETP.NE.AND.EX P0, PT, R3, RZ, PT, P0 ;  /* 0x000000ff0300720c */ /* 0x000fda0003f05300 */
[----:B------:R-:W-:Y:S05]  /*0b60*/  @!P0 BRA `(.L_x_6) ;  /* 0x0000000000088947 */ /* 0x000fea0003800000 */
[----:B------:R0:W5:Y:S01]  /*0b70*/  LD.E R14, desc[UR20][R2.64] ;  /* 0x00000014020e7980 */ /* 0x000162000c101900 */
[----:B------:R-:W-:Y:S05]  /*0b80*/  BRA `(.L_x_7) ;  /* 0x0000000000207947 */ /* 0x000fea0003800000 */
.L_x_6:
[----:B------:R-:W-:Y:S02]  /*0b90*/  ULDC.64 UR4, c[0x0][0x588] ;  /* 0x0001620000047ab9 */ /* 0x000fe40000000a00 */
[----:B------:R-:W-:-:S04]  /*0ba0*/  ISETP.NE.U32.AND P0, PT, RZ, UR4, PT ;  /* 0x00000004ff007c0c */ /* 0x000fc8000bf05070 */
[----:B------:R-:W-:-:S13]  /*0bb0*/  ISETP.NE.AND.EX P0, PT, RZ, UR5, PT, P0 ;  /* 0x00000005ff007c0c */ /* 0x000fda000bf05300 */
[----:B------:R-:W-:Y:S05]  /*0bc0*/  @!P0 BRA `(.L_x_8) ;  /* 0x00000000000c8947 */ /* 0x000fea0003800000 */
[----:B------:R-:W0:Y:S02]  /*0bd0*/  LDC.64 R14, c[0x0][0x588] ;  /* 0x00016200ff0e7b82 */ /* 0x000e240000000a00 */
[----:B0-----:R1:W5:Y:S01]  /*0be0*/  LDG.E R14, desc[UR20][R14.64] ;  /* 0x000000140e0e7981 */ /* 0x001362000c1e1900 */
[----:B------:R-:W-:Y:S05]  /*0bf0*/  BRA `(.L_x_7) ;  /* 0x0000000000047947 */ /* 0x000fea0003800000 */
.L_x_8:
[----:B------:R-:W2:Y:S02]  /*0c00*/  LDC R14, c[0x0][0x580] ;  /* 0x00016000ff0e7b82 */ /* 0x000ea40000000800 */
.L_x_7:
[----:B------:R-:W-:Y:S02]  /*0c10*/  ULDC.64 UR4, c[0x0][0x5a0] ;  /* 0x0001680000047ab9 */ /* 0x000fe40000000a00 */
[----:B------:R-:W-:-:S04]  /*0c20*/  ISETP.NE.U32.AND P0, PT, RZ, UR4, PT ;  /* 0x00000004ff007c0c */ /* 0x000fc8000bf05070 */
[----:B------:R-:W-:-:S13]  /*0c30*/  ISETP.NE.AND.EX P0, PT, RZ, UR5, PT, P0 ;  /* 0x00000005ff007c0c */ /* 0x000fda000bf05300 */
[----:B------:R-:W-:Y:S05]  /*0c40*/  @!P0 BRA `(.L_x_9) ;  /* 0x00000000001c8947 */ /* 0x000fea0003800000 */
[----:B0-----:R-:W0:Y:S02]  /*0c50*/  LDC.64 R2, c[0x0][0x5a0] ;  /* 0x00016800ff027b82 */ /* 0x001e240000000a00 */
[----:B0-----:R-:W3:Y:S02]  /*0c60*/  LDG.E.64 R2, desc[UR20][R2.64] ;  /* 0x0000001402027981 */ /* 0x001ee4000c1e1b00 */
[----:B---3--:R-:W-:-:S04]  /*0c70*/  ISETP.NE.U32.AND P0, PT, R2, RZ, PT ;  /* 0x000000ff0200720c */ /* 0x008fc80003f05070 */
[----:B------:R-:W-:-:S13]  /*0c80*/  ISETP.NE.AND.EX P0, PT, R3, RZ, PT, P0 ;  /* 0x000000ff0300720c */ /* 0x000fda0003f05300 */
[----:B------:R-:W-:Y:S05]  /*0c90*/  @!P0 BRA `(.L_x_9) ;  /* 0x0000000000088947 */ /* 0x000fea0003800000 */
[----:B-1----:R0:W5:Y:S01]  /*0ca0*/  LD.E R15, desc[UR20][R2.64] ;  /* 0x00000014020f7980 */ /* 0x002162000c101900 */
[----:B------:R-:W-:Y:S05]  /*0cb0*/  BRA `(.L_x_10) ;  /* 0x0000000000207947 */ /* 0x000fea0003800000 */
.L_x_9:
[----:B------:R-:W-:Y:S02]  /*0cc0*/  ULDC.64 UR4, c[0x0][0x590] ;  /* 0x0001640000047ab9 */ /* 0x000fe40000000a00 */
[----:B------:R-:W-:-:S04]  /*0cd0*/  ISETP.NE.U32.AND P0, PT, RZ, UR4, PT ;  /* 0x00000004ff007c0c */ /* 0x000fc8000bf05070 */
[----:B------:R-:W-:-:S13]  /*0ce0*/  ISETP.NE.AND.EX P0, PT, RZ, UR5, PT, P0 ;  /* 0x00000005ff007c0c */ /* 0x000fda000bf05300 */
[----:B------:R-:W-:Y:S05]  /*0cf0*/  @!P0 BRA `(.L_x_11) ;  /* 0x00000000000c8947 */ /* 0x000fea0003800000 */
[----:B0-----:R-:W1:Y:S02]  /*0d00*/  LDC.64 R2, c[0x0][0x590] ;  /* 0x00016400ff027b82 */ /* 0x001e640000000a00 */
[----:B-1----:R1:W5:Y:S01]  /*0d10*/  LDG.E R15, desc[UR20][R2.64] ;  /* 0x00000014020f7981 */ /* 0x002362000c1e1900 */
[----:B------:R-:W-:Y:S05]  /*0d20*/  BRA `(.L_x_10) ;  /* 0x0000000000047947 */ /* 0x000fea0003800000 */
.L_x_11:
[----:B-1----:R-:W3:Y:S02]  /*0d30*/  LDC R15, c[0x0][0x584] ;  /* 0x00016100ff0f7b82 */ /* 0x002ee40000000800 */
.L_x_10:
[----:B------:R-:W4:Y:S01]  /*0d40*/  LDC R0, c[0x0][0x65c] ;  /* 0x00019700ff007b82 */ /* 0x000f220000000800 */
[----:B------:R-:W-:Y:S01]  /*0d50*/  ULDC UR8, c[0x0][0x28c] ;  /* 0x0000a30000087ab9 */ /* 0x000fe20000000800 */
[----:B------:R-:W-:Y:S01]  /*0d60*/  ISETP.NE.AND P0, PT, R6, 0x2, PT ;  /* 0x000000020600780c */ /* 0x000fe20003f05270 */
[----:B------:R-:W-:Y:S01]  /*0d70*/  UIADD3 UR8, UR8, 0x7f, URZ ;  /* 0x0000007f08087890 */ /* 0x000fe2000fffe03f */
[----:B------:R-:W-:Y:S01]  /*0d80*/  IMAD.U32 R4, RZ, RZ, UR13 ;  /* 0x0000000dff047e24 */ /* 0x000fe2000f8e00ff */
[----:B------:R-:W-:Y:S01]  /*0d90*/  UMOV UR5, URZ ;  /* 0x0000003f00057c82 */ /* 0x000fe20008000000 */
[----:B------:R-:W-:Y:S01]  /*0da0*/  UMOV UR4, URZ ;  /* 0x0000003f00047c82 */ /* 0x000fe20008000000 */
[----:B------:R-:W-:-:S04]  /*0db0*/  USHF.R.S32.HI UR9, URZ, 0x1f, UR8 ;  /* 0x0000001f3f097899 */ /* 0x000fc80008011408 */
[----:B------:R-:W-:Y:S01]  /*0dc0*/  ULEA.HI UR9, UR9, UR8, URZ, 0x7 ;  /* 0x0000000809097291 */ /* 0x000fe2000f8f383f */
[----:B----4-:R-:W-:-:S13]  /*0dd0*/  ISETP.NE.AND P4, PT, R0, 0x1, PT ;  /* 0x000000010000780c */ /* 0x010fda0003f85270 */
[----:B01----:R-:W0:Y:S01]  /*0de0*/  @P4 LDC R3, c[0x0][0x10] ;  /* 0x00000400ff034b82 */ /* 0x003e220000000800 */
[----:B------:R-:W-:Y:S02]  /*0df0*/  @P4 IMAD.MOV.U32 R17, RZ, RZ, RZ ;  /* 0x000000ffff114224 */ /* 0x000fe400078e00ff */
[----:B------:R-:W-:-:S05]  /*0e00*/  @P4 IMAD.MOV.U32 R5, RZ, RZ, RZ ;  /* 0x000000ffff054224 */ /* 0x000fca00078e00ff */
[----:B------:R-:W1:Y:S01]  /*0e10*/  @!P4 LDC R9, c[0x0][0xc] ;  /* 0x00000300ff09cb82 */ /* 0x000e620000000800 */
[----:B------:R-:W-:Y:S01]  /*0e20*/  ULDC UR6, c[0x0][0xc] ;  /* 0x0000030000067ab9 */ /* 0x000fe20000000800 */
[----:B------:R-:W-:Y:S02]  /*0e30*/  ULDC UR7, c[0x0][0x10] ;  /* 0x0000040000077ab9 */ /* 0x000fe40000000800 */
[----:B------:R-:W-:-:S04]  /*0e40*/  UIMAD.WIDE.U32 UR6, UR6, UR7, URZ ;  /* 0x00000007060672a5 */ /* 0x000fc8000f8e003f */
[----:B------:R-:W4:Y:S01]  /*0e50*/  LDC R8, c[0x0][0x14] ;  /* 0x00000500ff087b82 */ /* 0x000f220000000800 */
[----:B0-----:R-:W-:Y:S01]  /*0e60*/  @P4 IMAD.WIDE.U32 R2, R3, UR13, R16 ;  /* 0x0000000d03024c25 */ /* 0x001fe2000f8e0010 */
[----:B------:R-:W-:-:S03]  /*0e70*/  USHF.R.S32.HI UR13, URZ, 0x7, UR9 ;  /* 0x000000073f0d7899 */ /* 0x000fc60008011409 */
[----:B------:R-:W-:Y:S02]  /*0e80*/  @P4 IMAD.IADD R3, R3, 0x1, R5 ;  /* 0x0000000103034824 */ /* 0x000fe400078e0205 */
[----:B------:R-:W-:Y:S02]  /*0e90*/  IMAD.MOV.U32 R5, RZ, RZ, RZ ;  /* 0x000000ffff057224 */ /* 0x000fe400078e00ff */
[----:B-1----:R-:W-:-:S04]  /*0ea0*/  @!P4 IMAD.WIDE.U32 R4, R16, R9, R4 ;  /* 0x000000091004c225 */ /* 0x002fc800078e0004 */
[----:B------:R-:W-:Y:S02]  /*0eb0*/  @!P4 IMAD.MOV.U32 R2, RZ, RZ, R4 ;  /* 0x000000ffff02c224 */ /* 0x000fe400078e0004 */
[C---:B----4-:R-:W-:Y:S02]  /*0ec0*/  IMAD R21, R8.reuse, UR7, RZ ;  /* 0x0000000708157c24 */ /* 0x050fe4000f8e02ff */
[----:B------:R-:W-:Y:S01]  /*0ed0*/  IMAD.WIDE.U32 R8, R8, UR6, RZ ;  /* 0x0000000608087c25 */ /* 0x000fe2000f8e00ff */
[----:B------:R-:W-:-:S03]  /*0ee0*/  ULDC.64 UR6, c[0x0][0x650] ;  /* 0x0001940000067ab9 */ /* 0x000fc60000000a00 */
[----:B------:R-:W-:Y:S02]  /*0ef0*/  @!P4 IMAD.MOV.U32 R3, RZ, RZ, R5 ;  /* 0x000000ffff03c224 */ /* 0x000fe400078e0005 */
[----:B------:R-:W-:Y:S01]  /*0f00*/  IMAD.IADD R0, R9, 0x1, R21 ;  /* 0x0000000109007824 */ /* 0x000fe200078e0215 */
[----:B------:R-:W-:Y:S06]  /*0f10*/  @P0 BRA `(.L_x_12) ;  /* 0x0000000000240947 */ /* 0x000fec0003800000 */
[----:B------:R-:W-:Y:S01]  /*0f20*/  USHF.R.U32.HI UR4, URZ, 0x1, UR13 ;  /* 0x000000013f047899 */ /* 0x000fe2000801160d */
[----:B------:R-:W-:Y:S01]  /*0f30*/  IADD3 R2, P0, R2, R8, RZ ;  /* 0x0000000802027210 */ /* 0x000fe20007f1e0ff */
[----:B------:R-:W-:Y:S02]  /*0f40*/  UISETP.GE.U32.AND UP0, UPT, UR13, 0xe, UPT ;  /* 0x0000000e0d00788c */ /* 0x000fe4000bf06070 */
[----:B------:R-:W-:Y:S02]  /*0f50*/  UIMAD.WIDE.U32 UR4, UR4, -0x6db6db6d, URZ ;  /* 0x92492493040478a5 */ /* 0x000fe4000f8e003f */
[----:B------:R-:W-:Y:S02]  /*0f60*/  IMAD.X R3, R0, 0x1, R3, P0 ;  /* 0x0000000100037824 */ /* 0x000fe400000e0603 */
[----:B------:R-:W-:-:S03]  /*0f70*/  USHF.R.U32.HI UR5, URZ, 0x2, UR5 ;  /* 0x000000023f057899 */ /* 0x000fc60008011605 */
[----:B------:R-:W-:Y:S02]  /*0f80*/  UMOV UR4, URZ ;  /* 0x0000003f00047c82 */ /* 0x000fe40008000000 */
[----:B------:R-:W-:Y:S02]  /*0f90*/  @UP0 ULOP3.LUT UR4, UR5, 0x1, URZ, 0xc0, !UPT ;  /* 0x0000000105040892 */ /* 0x000fe4000f8ec03f */
[----:B------:R-:W-:-:S12]  /*0fa0*/  UIMAD UR5, UR5, -0xe, UR13 ;  /* 0xfffffff2050578a4 */ /* 0x000fd8000f8e020d */
.L_x_12:
[----:B------:R-:W-:Y:S01]  /*0fb0*/  ISETP.GE.U32.AND P0, PT, R2, UR6, PT ;  /* 0x0000000602007c0c */ /* 0x000fe2000bf06070 */
[----:B------:R-:W-:Y:S01]  /*0fc0*/  IMAD.MOV.U32 R6, RZ, RZ, -0x1 ;  /* 0xffffffffff067424 */ /* 0x000fe200078e00ff */
[----:B------:R-:W-:Y:S01]  /*0fd0*/  PRMT R20, RZ, 0x7610, R20 ;  /* 0x00007610ff147816 */ /* 0x000fe20000000014 */
[----:B------:R-:W-:Y:S01]  /*0fe0*/  IMAD.MOV.U32 R4, RZ, RZ, -0x1 ;  /* 0xffffffffff047424 */ /* 0x000fe200078e00ff */
[----:B------:R-:W-:Y:S01]  /*0ff0*/  ISETP.GE.U32.AND.EX P0, PT, R3, UR7, PT, P0 ;  /* 0x0000000703007c0c */ /* 0x000fe2000bf06100 */
[----:B------:R-:W-:-:S12]  /*1000*/  IMAD.MOV.U32 R5, RZ, RZ, -0x1 ;  /* 0xffffffffff057424 */ /* 0x000fd800078e00ff */
[----:B------:R-:W-:Y:S05]  /*1010*/  @P0 BRA `(.L_x_13) ;  /* 0x0000000400240947 */ /* 0x000fea0003800000 */
[----:B------:R-:W0:Y:S01]  /*1020*/  LDC.64 R30, c[0x0][0x628] ;  /* 0x00018a00ff1e7b82 */ /* 0x000e220000000a00 */
[----:B------:R-:W-:Y:S02]  /*1030*/  IMAD.MOV.U32 R4, RZ, RZ, R2 ;  /* 0x000000ffff047224 */ /* 0x000fe400078e0002 */
[----:B------:R-:W-:-:S05]  /*1040*/  IMAD.MOV.U32 R5, RZ, RZ, R3 ;  /* 0x000000ffff057224 */ /* 0x000fca00078e0003 */
[----:B------:R-:W1:Y:S08]  /*1050*/  LDC R6, c[0x0][0x630] ;  /* 0x00018c00ff067b82 */ /* 0x000e700000000800 */
[----:B------:R-:W4:Y:S01]  /*1060*/  LDC.64 R32, c[0x0][0x620] ;  /* 0x00018800ff207b82 */ /* 0x000f220000000a00 */
[----:B0-----:R-:W-:-:S04]  /*1070*/  ISETP.NE.U32.AND P0, PT, R30, RZ, PT ;  /* 0x000000ff1e00720c */ /* 0x001fc80003f05070 */
[----:B------:R-:W-:-:S13]  /*1080*/  ISETP.NE.AND.EX P0, PT, R31, RZ, PT, P0 ;  /* 0x000000ff1f00720c */ /* 0x000fda0003f05300 */
[----:B-1--4-:R-:W-:Y:S05]  /*1090*/  @!P0 BRA `(.L_x_14) ;  /* 0x0000000000288947 */ /* 0x012fea0003800000 */
[----:B------:R-:W0:Y:S02]  /*10a0*/  LDC R23, c[0x0][0x634] ;  /* 0x00018d00ff177b82 */ /* 0x000e240000000800 */
[----:B0-----:R-:W-:-:S05]  /*10b0*/  IADD3 R23, P0, R2, R23, RZ ;  /* 0x0000001702177210 */ /* 0x001fca0007f1e0ff */
[----:B------:R-:W-:-:S04]  /*10c0*/  IMAD.X R29, RZ, RZ, R3, P0 ;  /* 0x000000ffff1d7224 */ /* 0x000fc800000e0603 */
[----:B------:R-:W-:-:S04]  /*10d0*/  IMAD.WIDE.U32 R4, R29, R30, RZ ;  /* 0x0000001e1d047225 */ /* 0x000fc800078e00ff */
[----:B------:R-:W-:-:S04]  /*10e0*/  IMAD.WIDE.U32 R20, P0, R23, R31, R4 ;  /* 0x0000001f17147225 */ /* 0x000fc80007800004 */
[----:B------:R-:W-:-:S04]  /*10f0*/  IMAD.WIDE.U32 R4, R23, R30, RZ ;  /* 0x0000001e17047225 */ /* 0x000fc800078e00ff */
[----:B------:R-:W-:Y:S01]  /*1100*/  IMAD.X R23, RZ, RZ, RZ, P0 ;  /* 0x000000ffff177224 */ /* 0x000fe200000e06ff */
[----:B------:R-:W-:Y:S01]  /*1110*/  IADD3 RZ, P0, R5, R20, RZ ;  /* 0x0000001405ff7210 */ /* 0x000fe20007f1e0ff */
[----:B------:R-:W-:-:S04]  /*1120*/  IMAD.MOV.U32 R22, RZ, RZ, R21 ;  /* 0x000000ffff167224 */ /* 0x000fc800078e0015 */
[----:B------:R-:W-:-:S08]  /*1130*/  IMAD.WIDE.U32.X R4, R29, R31, R22, P0 ;  /* 0x0000001f1d047225 */ /* 0x000fd000000e0416 */
.L_x_14:
[----:B------:R-:W0:Y:S01]  /*1140*/  LDC.64 R34, c[0x0][0x640] ;  /* 0x00019000ff227b82 */ /* 0x000e220000000a00 */
[-CC-:B------:R-:W-:Y:S01]  /*1150*/  SHF.R.U64 R36, R4, R6.reuse, R5.reuse ;  /* 0x0000000604247219 */ /* 0x180fe20000001205 */
[----:B------:R-:W-:Y:S01]  /*1160*/  IMAD.MOV.U32 R39, RZ, RZ, 0x1 ;  /* 0x00000001ff277424 */ /* 0x000fe200078e00ff */
[----:B------:R-:W-:Y:S02]  /*1170*/  SHF.R.U32.HI R4, RZ, R6, R5 ;  /* 0x00000006ff047219 */ /* 0x000fe40000011605 */
[----:B------:R-:W-:-:S03]  /*1180*/  IADD3 R21, P0, RZ, -R36, RZ ;  /* 0x80000024ff157210 */ /* 0x000fc60007f1e0ff */
[----:B------:R-:W1:Y:S02]  /*1190*/  LDC R20, c[0x0][0x618] ;  /* 0x00018600ff147b82 */ /* 0x000e640000000800 */
[----:B------:R-:W-:-:S04]  /*11a0*/  IMAD.X R5, RZ, RZ, ~R4, P0 ;  /* 0x000000ffff057224 */ /* 0x000fc800000e0e04 */
[-C--:B------:R-:W-:Y:S02]  /*11b0*/  IMAD R6, R5, R32.reuse, RZ ;  /* 0x0000002005067224 */ /* 0x080fe400078e02ff */
[----:B------:R-:W4:Y:S01]  /*11c0*/  LDC R23, c[0x0][0x608] ;  /* 0x00018200ff177b82 */ /* 0x000f220000000800 */
[----:B------:R-:W-:-:S04]  /*11d0*/  IMAD.WIDE.U32 R4, R21, R32, R2 ;  /* 0x0000002015047225 */ /* 0x000fc800078e0002 */
[----:B------:R-:W-:-:S03]  /*11e0*/  IMAD R21, R21, R33, R6 ;  /* 0x0000002115157224 */ /* 0x000fc600078e0206 */
[----:B------:R-:W2:Y:S01]  /*11f0*/  LDC R26, c[0x0][0x658] ;  /* 0x00019600ff1a7b82 */ /* 0x000ea20000000800 */
[----:B------:R-:W-:Y:S01]  /*1200*/  IMAD.IADD R5, R5, 0x1, R21 ;  /* 0x0000000105057824 */ /* 0x000fe200078e0215 */
[----:B0-----:R-:W-:Y:S01]  /*1210*/  ISETP.NE.U32.AND P0, PT, R34, RZ, PT ;  /* 0x000000ff2200720c */ /* 0x001fe20003f05070 */
[----:B------:R-:W-:-:S03]  /*1220*/  IMAD.MOV.U32 R21, RZ, RZ, -0x1 ;  /* 0xffffffffff157424 */ /* 0x000fc600078e00ff */
[----:B------:R-:W-:Y:S02]  /*1230*/  ISETP.NE.AND.EX P0, PT, R35, RZ, PT, P0 ;  /* 0x000000ff2300720c */ /* 0x000fe40003f05300 */
[----:B------:R-:W0:Y:S01]  /*1240*/  LDC R33, c[0x0][0x600] ;  /* 0x00018000ff217b82 */ /* 0x000e220000000800 */
[-CC-:B-1----:R-:W-:Y:S02]  /*1250*/  SHF.R.U64 R31, R4, R20.reuse, R5.reuse ;  /* 0x00000014041f7219 */ /* 0x182fe40000001205 */
[----:B------:R-:W-:-:S05]  /*1260*/  SHF.R.U32.HI R4, RZ, R20, R5 ;  /* 0x00000014ff047219 */ /* 0x000fca0000011605 */
[----:B------:R-:W1:Y:S01]  /*1270*/  LDC R28, c[0x0][0x648] ;  /* 0x00019200ff1c7b82 */ /* 0x000e620000000800 */
[-CC-:B----4-:R-:W-:Y:S02]  /*1280*/  SHF.R.U64 R41, R31, R23.reuse, R4.reuse ;  /* 0x000000171f297219 */ /* 0x190fe40000001204 */
[----:B------:R-:W-:-:S05]  /*1290*/  SHF.R.U32.HI R5, RZ, R23, R4 ;  /* 0x00000017ff057219 */ /* 0x000fca0000011604 */
[----:B------:R-:W4:Y:S01]  /*12a0*/  LDC R37, c[0x0][0x638] ;  /* 0x00018e00ff257b82 */ /* 0x000f220000000800 */
[-C--:B--2---:R-:W-:Y:S02]  /*12b0*/  SHF.L.U32 R4, R21, R26.reuse, RZ ;  /* 0x0000001a15047219 */ /* 0x084fe400000006ff */
[--C-:B------:R-:W-:Y:S02]  /*12c0*/  SHF.R.U64 R32, R41, R26, R5.reuse ;  /* 0x0000001a29207219 */ /* 0x100fe40000001205 */
[----:B------:R-:W-:Y:S02]  /*12d0*/  LOP3.LUT R6, RZ, R4, RZ, 0x33, !PT ;  /* 0x00000004ff067212 */ /* 0x000fe400078e33ff */
[----:B------:R-:W-:Y:S01]  /*12e0*/  SHF.R.U32.HI R5, RZ, R26, R5 ;  /* 0x0000001aff057219 */ /* 0x000fe20000011605 */
[----:B------:R-:W2:Y:S01]  /*12f0*/  LDC R30, c[0x0][0x610] ;  /* 0x00018400ff1e7b82 */ /* 0x000ea20000000800 */
[----:B------:R-:W-:Y:S01]  /*1300*/  IMAD.MOV.U32 R4, RZ, RZ, R32 ;  /* 0x000000ffff047224 */ /* 0x000fe200078e0020 */
[----:B------:R-:W-:Y:S06]  /*1310*/  @!P0 BRA `(.L_x_15) ;  /* 0x0000000000288947 */ /* 0x000fec0003800000 */
[----:B------:R-:W3:Y:S02]  /*1320*/  LDC R23, c[0x0][0x64c] ;  /* 0x00019300ff177b82 */ /* 0x000ee40000000800 */
[----:B---3--:R-:W-:-:S05]  /*1330*/  IADD3 R23, P0, R32, R23, RZ ;  /* 0x0000001720177210 */ /* 0x008fca0007f1e0ff */
        /* <DEDUP_REMOVED lines=8> */
.L_x_15:
[----:B-1----:R-:W-:Y:S01]  /*13c0*/  SHF.R.U64 R17, R4, R28, R5 ;  /* 0x0000001c04117219 */ /* 0x002fe20000001205 */
[----:B------:R-:W-:Y:S01]  /*13d0*/  @P4 IMAD R25, R27, R24, R16 ;  /* 0x000000181b194224 */ /* 0x000fe200078e0210 */
[----:B------:R-:W-:Y:S02]  /*13e0*/  SHF.L.U32 R4, R39, R26, RZ ;  /* 0x0000001a27047219 */ /* 0x000fe400000006ff */
[----:B------:R-:W-:Y:S01]  /*13f0*/  LOP3.LUT R5, R41, R6, RZ, 0xc0, !PT ;  /* 0x0000000629057212 */ /* 0x000fe200078ec0ff */
[----:B0-----:R-:W-:Y:S02]  /*1400*/  VIADD R6, R33, 0xffffffff ;  /* 0xffffffff21067836 */ /* 0x001fe40000000000 */
[----:B------:R-:W-:Y:S02]  /*1410*/  IMAD.MOV R20, RZ, RZ, -R17 ;  /* 0x000000ffff147224 */ /* 0x000fe400078e0a11 */
[----:B------:R-:W-:Y:S01]  /*1420*/  IMAD R16, R4, R17, R5 ;  /* 0x0000001104107224 */ /* 0x000fe200078e0205 */
[----:B------:R-:W-:Y:S01]  /*1430*/  LOP3.LUT R5, R31, R6, RZ, 0xc0, !PT ;  /* 0x000000061f057212 */ /* 0x000fe200078ec0ff */
[----:B----4-:R-:W-:-:S02]  /*1440*/  IMAD R4, R20, R37, R32 ;  /* 0x0000002514047224 */ /* 0x010fc400078e0220 */
[----:B--2---:R-:W-:Y:S02]  /*1450*/  IMAD R6, R16, R30, R25 ;  /* 0x0000001e10067224 */ /* 0x004fe400078e0219 */
[----:B------:R-:W-:Y:S02]  /*1460*/  IMAD R5, R4, R33, R5 ;  /* 0x0000002104057224 */ /* 0x000fe400078e0205 */
[----:B------:R-:W-:-:S03]  /*1470*/  IMAD.MOV.U32 R20, RZ, RZ, 0x1 ;  /* 0x00000001ff147424 */ /* 0x000fc600078e00ff */
[----:B------:R-:W-:Y:S02]  /*1480*/  SEL R4, R5, R6, !P4 ;  /* 0x0000000605047207 */ /* 0x000fe40006000000 */
[----:B------:R-:W-:Y:S01]  /*1490*/  SEL R6, R6, R5, !P4 ;  /* 0x0000000506067207 */ /* 0x000fe20006000000 */
[----:B------:R-:W-:-:S07]  /*14a0*/  IMAD.MOV.U32 R5, RZ, RZ, R36 ;  /* 0x000000ffff057224 */ /* 0x000fce00078e0024 */
.L_x_13:
[----:B------:R-:W-:Y:S05]  /*14b0*/  @!P2 BRA `(.L_x_16) ;  /* 0x00000000000ca947 */ /* 0x000fea0003800000 */
[----:B------:R-:W-:Y:S01]  /*14c0*/  UCGABAR_WAIT ;  /* 0x0000000000007dc7 */ /* 0x000fe20008000000 */
[----:B------:R-:W-:Y:S01]  /*14d0*/  CCTL.IVALL ;  /* 0x00000000ff00798f */ /* 0x000fe20002000000 */
[----:B------:R-:W-:Y:S05]  /*14e0*/  BRA `(.L_x_17) ;  /* 0x0000000000047947 */ /* 0x000fea0003800000 */
.L_x_16:
[----:B------:R-:W-:Y:S06]  /*14f0*/  BAR.SYNC.DEFER_BLOCKING 0x0 ;  /* 0x0000000000007b1d */ /* 0x000fec0000010000 */
.L_x_17:
[----:B------:R-:W-:Y:S05]  /*1500*/  @!P5 BRA `(.L_x_18) ;  /* 0x00000044005cd947 */ /* 0x000fea0003800000 */
[----:B------:R-:W-:-:S13]  /*1510*/  ISETP.GT.U32.AND P0, PT, R38, 0x1, PT ;  /* 0x000000012600780c */ /* 0x000fda0003f04070 */
[----:B------:R-:W-:Y:S05]  /*1520*/  @P0 EXIT ;  /* 0x000000000000094d */ /* 0x000fea0003800000 */
.L_x_19:
[----:B------:R-:W-:-:S08]  /*1530*/  NOP ;  /* 0x0000000000007918 */ /* 0x000fd00000000000 */
[----:B------:R-:W0:Y:S02]  /*1540*/  USETMAXREG.TRY_ALLOC.CTAPOOL UP0, 0xe8 ;  /* 0x000000e8000079c8 */ /* 0x000e240008000600 */
[----:B0-----:R-:W-:-:S13]  /*1550*/  PLOP3.LUT P0, PT, PT, PT, UP0, 0x80, 0x0 ;  /* 0x000000000000781c */ /* 0x001fda0003f0f008 */
[----:B------:R-:W-:Y:S05]  /*1560*/  @!P0 BRA `(.L_x_19) ;  /* 0xfffffffc00f08947 */ /* 0x000fea000383ffff */
[----:B------:R-:W-:-:S13]  /*1570*/  LOP3.LUT P0, RZ, R20, 0xff, RZ, 0xc0, !PT ;  /* 0x000000ff14ff7812 */ /* 0x000fda000780c0ff */
[----:B------:R-:W-:Y:S05]  /*1580*/  @!P0 EXIT ;  /* 0x000000000000894d */ /* 0x000fea0003800000 */
[----:B------:R-:W0:Y:S01]  /*1590*/  S2UR UR6, SR_CgaCtaId ;  /* 0x00000000000679c3 */ /* 0x000e220000008800 */
[CC--:B------:R-:W-:Y:S01]  /*15a0*/  LEA.HI R11, R19.reuse, R10.reuse, RZ, 0x2 ;  /* 0x0000000a130b7211 */ /* 0x0c0fe200078f10ff */
[----:B------:R-:W-:Y:S01]  /*15b0*/  UIADD3 UR7, UR11, -0x1, URZ ;  /* 0xffffffff0b077890 */ /* 0x000fe2000fffe03f */
[----:B------:R-:W-:Y:S01]  /*15c0*/  LEA.HI R19, R19, R10, RZ, 0x5 ;  /* 0x0000000a13137211 */ /* 0x000fe200078f28ff */
[----:B------:R-:W-:Y:S01]  /*15d0*/  UMOV UR9, 0x400 ;  /* 0x0000040000097882 */ /* 0x000fe20000000000 */
[--C-:B------:R-:W-:Y:S01]  /*15e0*/  SHF.R.S32.HI R16, RZ, 0x2, R11.reuse ;  /* 0x00000002ff107819 */ /* 0x100fe2000001140b */
[----:B------:R-:W-:Y:S01]  /*15f0*/  UISETP.LT.AND UP0, UPT, UR13, 0x1, UPT ;  /* 0x000000010d00788c */ /* 0x000fe2000bf01270 */
[----:B------:R-:W-:Y:S01]  /*1600*/  SHF.R.S32.HI R17, RZ, 0x1f, R11 ;  /* 0x0000001fff117819 */ /* 0x000fe2000001140b */
[----:B------:R-:W-:Y:S01]  /*1610*/  USHF.L.U32 UR22, UR13, 0x1, URZ ;  /* 0x000000010d167899 */ /* 0x000fe2000800063f */
[----:B------:R-:W-:Y:S01]  /*1620*/  SHF.R.S32.HI R19, RZ, 0x5, R19 ;  /* 0x00000005ff137819 */ /* 0x000fe20000011413 */
[----:B------:R-:W-:Y:S01]  /*1630*/  USEL UR10, UR13, 0x1, UP0 ;  /* 0x000000010d0a7887 */ /* 0x000fe20008000000 */
[----:B------:R-:W-:Y:S01]  /*1640*/  LEA.HI R17, R17, R16, RZ, 0x3 ;  /* 0x0000001011117211 */ /* 0x000fe200078f18ff */
[----:B------:R-:W-:Y:S01]  /*1650*/  UISETP.NE.AND UP0, UPT, UR7, URZ, UPT ;  /* 0x0000003f0700728c */ /* 0x000fe2000bf05270 */
[----:B------:R-:W-:Y:S01]  /*1660*/  LOP3.LUT R11, R11, 0xfffffffc, RZ, 0xc0, !PT ;  /* 0xfffffffc0b0b7812 */ /* 0x000fe200078ec0ff */
[----:B------:R-:W-:Y:S01]  /*1670*/  UIADD3 UR10, -UR10, UR13, URZ ;  /* 0x0000000d0a0a7290 */ /* 0x000fe2000fffe13f */
[----:B------:R-:W-:Y:S01]  /*1680*/  LOP3.LUT R17, R17, 0xfffffff8, RZ, 0xc0, !PT ;  /* 0xfffffff811117812 */ /* 0x000fe200078ec0ff */
[----:B------:R-:W-:Y:S01]  /*1690*/  USEL UR16, URZ, 0x1, UP0 ;  /* 0x000000013f107887 */ /* 0x000fe20008000000 */
[----:B------:R-:W-:Y:S01]  /*16a0*/  LOP3.LUT R88, R7, 0x1, RZ, 0xfc, !PT ;  /* 0x0000000107587812 */ /* 0x000fe200078efcff */
[----:B------:R-:W-:-:S02]  /*16b0*/  IMAD.IADD R20, R10, 0x1, -R11 ;  /* 0x000000010a147824 */ /* 0x000fc400078e0a0b */
[----:B------:R-:W-:Y:S02]  /*16c0*/  IMAD.IADD R16, R16, 0x1, -R17 ;  /* 0x0000000110107824 */ /* 0x000fe400078e0a11 */
[----:B------:R-:W-:Y:S01]  /*16d0*/  IMAD.U32 R89, RZ, RZ, UR16 ;  /* 0x00000010ff597e24 */ /* 0x000fe2000f8e00ff */
[----:B0-----:R-:W-:Y:S02]  /*16e0*/  ULEA UR9, UR6, UR9, 0x18 ;  /* 0x0000000906097291 */ /* 0x001fe4000f8ec03f */
[--C-:B------:R-:W-:Y:S01]  /*16f0*/  SHF.R.S32.HI R17, RZ, 0x1f, R16.reuse ;  /* 0x0000001fff117819 */ /* 0x100fe20000011410 */
[----:B------:R-:W-:Y:S01]  /*1700*/  USHF.L.U32 UR6, UR7, 0x3, URZ ;  /* 0x0000000307067899 */ /* 0x000fe2000800063f */
[C-C-:B------:R-:W-:Y:S01]  /*1710*/  IMAD R21, R19.reuse, -0x10, -R16.reuse ;  /* 0xfffffff013157824 */ /* 0x140fe200078e0a10 */
[----:B------:R-:W-:Y:S02]  /*1720*/  UIADD3 UR7, UR9, 0x200, URZ ;  /* 0x0000020009077890 */ /* 0x000fe4000fffe03f */
[----:B------:R-:W-:Y:S01]  /*1730*/  ULOP3.LUT UR6, UR6, 0x8, URZ, 0xc0, !UPT ;  /* 0x0000000806067892 */ /* 0x000fe2000f8ec03f */
[----:B------:R-:W-:Y:S01]  /*1740*/  IMAD.WIDE R10, R19, 0x10, R16 ;  /* 0x00000010130a7825 */ /* 0x000fe200078e0210 */
[----:B------:R-:W-:-:S02]  /*1750*/  UIADD3 UR8, UR9, 0x1c200, URZ ;  /* 0x0001c20009087890 */ /* 0x000fc4000fffe03f */
[----:B------:R-:W-:Y:S02]  /*1760*/  USHF.R.U32.HI UR7, URZ, 0x4, UR7 ;  /* 0x000000043f077899 */ /* 0x000fe40008011607 */
[----:B------:R-:W-:Y:S02]  /*1770*/  USHF.R.U32.HI UR8, URZ, 0x4, UR8 ;  /* 0x000000043f087899 */ /* 0x000fe40008011608 */
[----:B------:R-:W-:Y:S02]  /*1780*/  ULOP3.LUT UR24, UR6, 0x8, URZ, 0x3c, !UPT ;  /* 0x0000000806187892 */ /* 0x000fe4000f8e3c3f */
[----:B------:R-:W-:Y:S02]  /*1790*/  ULOP3.LUT UR12, UR6, 0x18, URZ, 0x3c, !UPT ;  /* 0x00000018060c7892 */ /* 0x000fe4000f8e3c3f */
[----:B------:R-:W-:Y:S01]  /*17a0*/  UIADD3 UR23, UR9, 0xf0, URZ ;  /* 0x000000f009177890 */ /* 0x000fe2000fffe03f */
[----:B------:R-:W-:Y:S01]  /*17b0*/  ULDC UR6, c[0x0][0x284] ;  /* 0x0000a10000067ab9 */ /* 0x000fe20000000800 */
[----:B------:R-:W-:Y:S01]  /*17c0*/  ULOP3.LUT UR7, UR7, 0x3fff, URZ, 0xc0, !UPT ;  /* 0x00003fff07077892 */ /* 0x000fe2000f8ec03f */
[----:B------:R-:W-:Y:S01]  /*17d0*/  VIADD R21, R21, UR6 ;  /* 0x0000000615157c36 */ /* 0x000fe20008000000 */
[----:B------:R-:W-:-:S02]  /*17e0*/  ULOP3.LUT UR8, UR8, 0x3fff, URZ, 0xc0, !UPT ;  /* 0x00003fff08087892 */ /* 0x000fc4000f8ec03f */
[----:B------:R-:W-:Y:S02]  /*17f0*/  ULEA UR11, UR11, UR23, 0x3 ;  /* 0x000000170b0b7291 */ /* 0x000fe4000f8e183f */
[----:B------:R-:W-:Y:S02]  /*1800*/  ULOP3.LUT UR14, UR7, 0x10000, URZ, 0xfc, !UPT ;  /* 0x00010000070e7892 */ /* 0x000fe4000f8efc3f */
[----:B------:R-:W-:-:S12]  /*1810*/  ULOP3.LUT UR15, UR8, 0x10000, URZ, 0xfc, !UPT ;  /* 0x00010000080f7892 */ /* 0x000fd8000f8efc3f */
.L_x_112:
[----:B------:R-:W-:Y:S01]  /*1820*/  SHF.L.U32 R16, R89, 0x1f, RZ ;  /* 0x0000001f59107819 */ /* 0x000fe200000006ff */
[----:B------:R-:W0:Y:S01]  /*1830*/  LDC R17, c[0x0][0x28c] ;  /* 0x0000a300ff117b82 */ /* 0x000e220000000800 */
[----:B------:R-:W-:Y:S01]  /*1840*/  UMOV UR6, URZ ;  /* 0x0000003f00067c82 */ /* 0x000fe20008000000 */
[----:B------:R-:W-:Y:S01]  /*1850*/  UMOV UR25, UR5 ;  /* 0x0000000500197c82 */ /* 0x000fe20008000000 */
[----:B-1----:R-:W1:Y:S01]  /*1860*/  SYNCS.PHASECHK.TRANS64.TRYWAIT P0, [UR11+-0x8], R16 ;  /* 0xfffff810ff0075a7 */ /* 0x002e62000800014b */
[----:B0-----:R-:W-:Y:S01]  /*1870*/  ISETP.GE.AND P1, PT, R17, 0x1, PT ;  /* 0x000000011100780c */ /* 0x001fe20003f26270 */
[----:B-1234-:R-:W-:-:S12]  /*1880*/  @!P0 BRA `(.L_x_20) ;  /* 0x0000005800208947 */ /* 0x01efd80003800000 */
.L_x_144:
[----:B------:R-:W-:Y:S01]  /*1890*/  UMOV UR7, URZ ;  /* 0x0000003f00077c82 */ /* 0x000fe20008000000 */
[----:B------:R-:W-:Y:S01]  /*18a0*/  UMOV UR8, URZ ;  /* 0x0000003f00087c82 */ /* 0x000fe20008000000 */
[----:B------:R-:W-:Y:S02]  /*18b0*/  CS2R R56, SRZ ;  /* 0x0000000000387805 */ /* 0x000fe4000001ff00 */
[----:B------:R-:W-:Y:S02]  /*18c0*/  CS2R R58, SRZ ;  /* 0x00000000003a7805 */ /* 0x000fe4000001ff00 */
[----:B------:R-:W-:Y:S02]  /*18d0*/  CS2R R60, SRZ ;  /* 0x00000000003c7805 */ /* 0x000fe4000001ff00 */
[----:B------:R-:W-:Y:S02]  /*18e0*/  CS2R R62, SRZ ;  /* 0x00000000003e7805 */ /* 0x000fe4000001ff00 */
[----:B------:R-:W-:-:S02]  /*18f0*/  CS2R R64, SRZ ;  /* 0x0000000000407805 */ /* 0x000fc4000001ff00 */
[----:B------:R-:W-:Y:S02]  /*1900*/  CS2R R66, SRZ ;  /* 0x0000000000427805 */ /* 0x000fe4000001ff00 */
        /* <DEDUP_REMOVED lines=9> */
[----:B------:R-:W-:Y:S01]  /*19a0*/  CS2R R86, SRZ ;  /* 0x0000000000567805 */ /* 0x000fe2000001ff00 */
[----:B------:R-:W-:Y:S01]  /*19b0*/  IMAD.U32 R22, RZ, RZ, UR4 ;  /* 0x00000004ff167e24 */ /* 0x000fe2000f8e00ff */
        /* <DEDUP_REMOVED lines=15> */
[----:B------:R-:W-:Y:S01]  /*1ab0*/  CS2R R54, SRZ ;  /* 0x0000000000367805 */ /* 0x000fe2000001ff00 */
[----:B------:R-:W-:Y:S06]  /*1ac0*/  @!P1 BRA `(.L_x_21) ;  /* 0x0000000400889947 */ /* 0x000fec0003800000 */
[----:B------:R-:W-:-:S13]  /*1ad0*/  ISETP.NE.AND P1, PT, R88, 0x3, PT ;  /* 0x000000035800780c */ /* 0x000fda0003f25270 */
[----:B------:R-:W-:Y:S05]  /*1ae0*/  @!P1 BRA `(.L_x_22) ;  /* 0x0000000000049947 */ /* 0x000fea0003800000 */
[----:B------:R-:W-:Y:S01]  /*1af0*/  BPT.TRAP 0x1 ;  /* 0x000000040000795c */ /* 0x000fe20000300000 */
.L_x_22:
[----:B------:R-:W-:Y:S01]  /*1b00*/  ULEA UR6, UR5, UR9, 0x3 ;  /* 0x0000000905067291 */ /* 0x000fe2000f8e183f */
[----:B0-----:R-:W-:-:S05]  /*1b10*/  IMAD.U32 R16, RZ, RZ, UR4 ;  /* 0x00000004ff107e24 */ /* 0x001fca000f8e00ff */
[----:B------:R-:W-:-:S04]  /*1b20*/  SHF.L.U32 R16, R16, 0x1f, RZ ;  /* 0x0000001f10107819 */ /* 0x000fc800000006ff */
[----:B------:R0:W1:Y:S01]  /*1b30*/  SYNCS.PHASECHK.TRANS64.TRYWAIT P0, [UR6], R16 ;  /* 0x00000010ff0075a7 */ /* 0x0000620008000146 */
[----:B------:R-:W-:Y:S05]  /*1b40*/  @!P1 BRA `(.L_x_23) ;  /* 0x0000000000049947 */ /* 0x000fea0003800000 */
[----:B------:R-:W-:Y:S01]  /*1b50*/  BPT.TRAP 0x1 ;  /* 0x000000040000795c */ /* 0x000fe20000300000 */
.L_x_23:
[----:B-1----:R-:W-:Y:S05]  /*1b60*/  @P0 BRA `(.L_x_24) ;  /* 0x0000000000080947 */ /* 0x002fea0003800000 */
[----:B------:R-:W1:Y:S02]  /*1b70*/  SYNCS.PHASECHK.TRANS64.TRYWAIT P0, [UR6], R16 ;  /* 0x00000010ff0075a7 */ /* 0x000e640008000146 */
[----:B-1----:R-:W-:Y:S05]  /*1b80*/  @!P0 BRA `(.L_x_25) ;  /* 0x0000005400788947 */ /* 0x002fea0003800000 */
.L_x_24:
[----:B------:R-:W-:Y:S01]  /*1b90*/  ULEA UR6, UR5, UR14, 0x9 ;  /* 0x0000000e05067291 */ /* 0x000fe2000f8e483f */
[----:B------:R-:W-:Y:S01]  /*1ba0*/  WARPGROUP.ARRIVE ;  /* 0x00000000000079c5 */ /* 0x000fe20000000000 */
[----:B------:R-:W-:Y:S01]  /*1bb0*/  ULEA UR7, UR5, UR15, 0x9 ;  /* 0x0000000f05077291 */ /* 0x000fe2000f8e483f */
[----:B------:R-:W-:Y:S01]  /*1bc0*/  CS2R R56, SRZ ;  /* 0x0000000000387805 */ /* 0x000fe2000001ff00 */
[----:B------:R-:W-:Y:S01]  /*1bd0*/  UMOV UR17, 0x40000040 ;  /* 0x4000004000117882 */ /* 0x000fe20000000000 */
[----:B------:R-:W-:Y:S01]  /*1be0*/  UMOV UR19, 0x40000040 ;  /* 0x4000004000137882 */ /* 0x000fe20000000000 */
[----:B------:R-:W-:Y:S01]  /*1bf0*/  CS2R R58, SRZ ;  /* 0x00000000003a7805 */ /* 0x000fe2000001ff00 */
[----:B------:R-:W-:Y:S01]  /*1c00*/  UMOV UR16, UR6 ;  /* 0x0000000600107c82 */ /* 0x000fe20008000000 */
[----:B------:R-:W-:Y:S01]  /*1c10*/  CS2R R60, SRZ ;  /* 0x00000000003c7805 */ /* 0x000fe2000001ff00 */
[----:B------:R-:W-:Y:S01]  /*1c20*/  UMOV UR18, UR7 ;  /* 0x0000000700127c82 */ /* 0x000fe20008000000 */
[----:B------:R-:W-:Y:S01]  /*1c30*/  CS2R R62, SRZ ;  /* 0x00000000003e7805 */ /* 0x000fe2000001ff00 */
[----:B------:R-:W-:Y:S01]  /*1c40*/  QGMMA.64x64x32.F32.E4M3.E4M3 R24, gdesc[UR16], RZ, !UPT ;  /* 0x00e00000101879f3 */ /* 0x000fe2000c7008ff */
[----:B------:R-:W-:Y:S01]  /*1c50*/  UIADD3 UR16, UR6, 0x2, URZ ;  /* 0x0000000206107890 */ /* 0x000fe2000fffe03f */
[----:B------:R-:W-:Y:S01]  /*1c60*/  CS2R R64, SRZ ;  /* 0x0000000000407805 */ /* 0x000fe2000001ff00 */
[----:B------:R-:W-:Y:S01]  /*1c70*/  UIADD3 UR18, UR7, 0x2, URZ ;  /* 0x0000000207127890 */ /* 0x000fe2000fffe03f */
[----:B------:R-:W-:Y:S01]  /*1c80*/  CS2R R66, SRZ ;  /* 0x0000000000427805 */ /* 0x000fe2000001ff00 */
[----:B------:R-:W-:Y:S01]  /*1c90*/  UMOV UR17, 0x40000040 ;  /* 0x4000004000117882 */ /* 0x000fe20000000000 */
[----:B------:R-:W-:Y:S01]  /*1ca0*/  UMOV UR19, 0x40000040 ;  /* 0x4000004000137882 */ /* 0x000fe20000000000 */
        /* <DEDUP_REMOVED lines=10> */
[----:B------:R-:W-:Y:S01]  /*1d50*/  QGMMA.64x64x32.F32.E4M3.E4M3 R24, gdesc[UR16], R24 ;  /* 0x00e00000101879f3 */ /* 0x000fe20008700818 */
[----:B------:R-:W-:Y:S02]  /*1d60*/  UIADD3 UR16, UR6, 0x4, URZ ;  /* 0x0000000406107890 */ /* 0x000fe4000fffe03f */
[----:B------:R-:W-:Y:S01]  /*1d70*/  UIADD3 UR18, UR7, 0x4, URZ ;  /* 0x0000000407127890 */ /* 0x000fe2000fffe03f */
[----:B------:R-:W-:Y:S01]  /*1d80*/  UMOV UR17, 0x40000040 ;  /* 0x4000004000117882 */ /* 0x000fe20000000000 */
[----:B------:R-:W-:-:S07]  /*1d90*/  UMOV UR19, 0x40000040 ;  /* 0x4000004000137882 */ /* 0x000fce0000000000 */
[----:B------:R-:W-:Y:S01]  /*1da0*/  QGMMA.64x64x32.F32.E4M3.E4M3 R24, gdesc[UR16], R24 ;  /* 0x00e00000101879f3 */ /* 0x000fe20008700818 */
[----:B------:R-:W-:Y:S02]  /*1db0*/  UIADD3 UR18, UR7, 0x6, URZ ;  /* 0x0000000607127890 */ /* 0x000fe4000fffe03f */
[----:B------:R-:W-:Y:S01]  /*1dc0*/  UIADD3 UR16, UR6, 0x6, URZ ;  /* 0x0000000606107890 */ /* 0x000fe2000fffe03f */
[----:B------:R-:W-:Y:S01]  /*1dd0*/  ULDC UR7, c[0x0][0x50c] ;  /* 0x0001430000077ab9 */ /* 0x000fe20000000800 */
[----:B------:R-:W-:Y:S01]  /*1de0*/  UMOV UR17, 0x40000040 ;  /* 0x4000004000117882 */ /* 0x000fe20000000000 */
[----:B------:R-:W-:Y:S01]  /*1df0*/  UISETP.NE.AND UP0, UPT, UR7, 0x4, UPT ;  /* 0x000000040700788c */ /* 0x000fe2000bf05270 */
[----:B------:R-:W-:Y:S01]  /*1e00*/  UMOV UR19, 0x40000040 ;  /* 0x4000004000137882 */ /* 0x000fe20000000000 */
[----:B------:R-:W-:Y:S02]  /*1e10*/  UMOV UR6, 0x4 ;  /* 0x0000000400067882 */ /* 0x000fe40000000000 */
[----:B------:R-:W-:-:S06]  /*1e20*/  USEL UR7, URZ, 0x1, UP0 ;  /* 0x000000013f077887 */ /* 0x000fcc0008000000 */
[----:B------:R-:W-:Y:S01]  /*1e30*/  ISETP.NE.AND P0, PT, RZ, UR7, PT ;  /* 0x00000007ff007c0c */ /* 0x000fe2000bf05270 */
[----:B------:R-:W-:-:S12]  /*1e40*/  QGMMA.64x64x32.F32.E4M3.E4M3 R24, gdesc[UR16], R24, gsb0 ;  /* 0x00e00000101879f3 */ /* 0x000fd80008000818 */
[----:B------:R-:W-:Y:S05]  /*1e50*/  @!P0 BRA `(.L_x_26) ;  /* 0x0000000000888947 */ /* 0x000fea0003800000 */
[----:B------:R-:W-:Y:S02]  /*1e60*/  WARPGROUP.DEPBAR.LE gsb0, 0x0 ;  /* 0x00008000000079c5 */ /* 0x000fe40000010000 */
[----:B------:R-:W-:-:S01]  /*1e70*/  FADD R87, RZ, R24 ;  /* 0x00000018ff577221 */ /* 0x000fc20000000000 */
[----:B------:R-:W-:Y:S01]  /*1e80*/  FADD R86, RZ, R25 ;  /* 0x00000019ff567221 */ /* 0x000fe20000000000 */
        /* <DEDUP_REMOVED lines=30> */
[----:B------:R-:W-:-:S06]  /*2070*/  UMOV UR6, URZ ;  /* 0x0000003f00067c82 */ /* 0x000fcc0008000000 */
.L_x_26:
[----:B------:R-:W-:-:S04]  /*2080*/  UIADD3 UR25, UR5, 0x1, URZ ;  /* 0x0000000105197890 */ /* 0x000fc8000fffe03f */
[----:B------:R-:W-:-:S04]  /*2090*/  UISETP.NE.AND UP0, UPT, UR25, 0xe, UPT ;  /* 0x0000000e1900788c */ /* 0x000fc8000bf05270 */
[----:B------:R-:W-:Y:S02]  /*20a0*/  USEL UR8, URZ, 0x1, UP0 ;  /* 0x000000013f087887 */ /* 0x000fe40008000000 */
[----:B------:R-:W-:Y:S02]  /*20b0*/  USEL UR25, UR25, URZ, UP0 ;  /* 0x0000003f19197287 */ /* 0x000fe40008000000 */
[----:B------:R-:W-:-:S06]  /*20c0*/  ULOP3.LUT UR8, UR4, UR8, URZ, 0x3c, !UPT ;  /* 0x0000000804087292 */ /* 0x000fcc000f8e3c3f */
[----:B------:R-:W-:Y:S01]  /*20d0*/  IMAD.U32 R22, RZ, RZ, UR8 ;  /* 0x00000008ff167e24 */ /* 0x000fe2000f8e00ff */
[----:B------:R-:W-:-:S06]  /*20e0*/  UMOV UR8, 0x1 ;  /* 0x0000000100087882 */ /* 0x000fcc0000000000 */
.L_x_21:
[----:B------:R-:W-:-:S06]  /*20f0*/  UISETP.GE.AND UP0, UPT, UR10, 0x1, UPT ;  /* 0x000000010a00788c */ /* 0x000fcc000bf06270 */
[----:B------:R-:W-:-:S13]  /*2100*/  PLOP3.LUT P0, PT, PT, PT, UP0, 0x80, 0x0 ;  /* 0x000000000000781c */ /* 0x000fda0003f0f008 */
[----:B------:R-:W-:Y:S05]  /*2110*/  @!P0 BRA `(.L_x_27) ;  /* 0x0000000400988947 */ /* 0x000fea0003800000 */
[----:B01----:R-:W-:Y:S01]  /*2120*/  IMAD.U32 R16, RZ, RZ, UR10 ;  /* 0x0000000aff107e24 */ /* 0x003fe2000f8e00ff */
[----:B------:R-:W-:Y:S01]  /*2130*/  ULDC UR26, c[0x0][0x50c] ;  /* 0x00014300001a7ab9 */ /* 0x000fe20000000800 */
[----:B------:R-:W-:-:S07]  /*2140*/  IMAD.U32 R17, RZ, RZ, UR5 ;  /* 0x00000005ff117e24 */ /* 0x000fce000f8e00ff */
.L_x_35:
[----:B------:R-:W-:-:S13]  /*2150*/  ISETP.NE.AND P1, PT, R88, 0x3, PT ;  /* 0x000000035800780c */ /* 0x000fda0003f25270 */
[----:B------:R-:W-:Y:S05]  /*2160*/  @!P1 BRA `(.L_x_28) ;  /* 0x0000000000049947 */ /* 0x000fea0003800000 */
[----:B------:R-:W-:Y:S01]  /*2170*/  BPT.TRAP 0x1 ;  /* 0x000000040000795c */ /* 0x000fe20000300000 */
.L_x_28:
[----:B------:R-:W-:Y:S01]  /*2180*/  ULEA UR16, UR25, UR9, 0x3 ;  /* 0x0000000919107291 */ /* 0x000fe2000f8e183f */
[----:B------:R-:W-:-:S08]  /*2190*/  SHF.L.U32 R18, R22, 0x1f, RZ ;  /* 0x0000001f16127819 */ /* 0x000fd000000006ff */
[----:B------:R0:W1:Y:S01]  /*21a0*/  SYNCS.PHASECHK.TRANS64.TRYWAIT P0, [UR16], R18 ;  /* 0x00000012ff0075a7 */ /* 0x0000620008000150 */
[----:B------:R-:W-:Y:S05]  /*21b0*/  @!P1 BRA `(.L_x_29) ;  /* 0x0000000000049947 */ /* 0x000fea0003800000 */
[----:B------:R-:W-:Y:S01]  /*21c0*/  BPT.TRAP 0x1 ;  /* 0x000000040000795c */ /* 0x000fe20000300000 */
.L_x_29:
[----:B-1----:R-:W-:Y:S05]  /*21d0*/  @P0 BRA `(.L_x_30) ;  /* 0x0000000000080947 */ /* 0x002fea0003800000 */
[----:B------:R-:W1:Y:S02]  /*21e0*/  SYNCS.PHASECHK.TRANS64.TRYWAIT P0, [UR16], R18 ;  /* 0x00000012ff0075a7 */ /* 0x000e640008000150 */
[----:B-1----:R-:W-:Y:S05]  /*21f0*/  @!P0 BRA `(.L_x_31) ;  /* 0x0000004c00f48947 */ /* 0x002fea0003800000 */
.L_x_30:
[----:B------:R-:W-:Y:S01]  /*2200*/  UISETP.NE.AND UP0, UPT, UR7, URZ, UPT ;  /* 0x0000003f0700728c */ /* 0x000fe2000bf05270 */
[----:B------:R-:W-:Y:S01]  /*2210*/  WARPGROUP.ARRIVE ;  /* 0x00000000000079c5 */ /* 0x000fe20000000000 */
[----:B------:R-:W-:Y:S02]  /*2220*/  ULEA UR7, UR25, UR14, 0x9 ;  /* 0x0000000e19077291 */ /* 0x000fe4000f8e483f */
[----:B------:R-:W-:Y:S01]  /*2230*/  USEL UR8, UR8, URZ, !UP0 ;  /* 0x0000003f08087287 */ /* 0x000fe2000c000000 */
[----:B------:R-:W-:Y:S01]  /*2240*/  UMOV UR17, 0x40000040 ;  /* 0x4000004000117882 */ /* 0x000fe20000000000 */
[----:B------:R-:W-:Y:S02]  /*2250*/  UMOV UR19, 0x40000040 ;  /* 0x4000004000137882 */ /* 0x000fe40000000000 */
[----:B------:R-:W-:Y:S02]  /*2260*/  UISETP.NE.U32.AND UP0, UPT, UR8, URZ, UPT ;  /* 0x0000003f0800728c */ /* 0x000fe4000bf05070 */
[----:B------:R-:W-:Y:S01]  /*2270*/  ULEA UR8, UR25, UR15, 0x9 ;  /* 0x0000000f19087291 */ /* 0x000fe2000f8e483f */
[----:B------:R-:W-:Y:S01]  /*2280*/  UMOV UR16, UR7 ;  /* 0x0000000700107c82 */ /* 0x000fe20008000000 */
[----:B------:R-:W-:-:S05]  /*2290*/  UIADD3 UR6, UR6, 0x4, URZ ;  /* 0x0000000406067890 */ /* 0x000fca000fffe03f */
[----:B------:R-:W-:Y:S02]  /*22a0*/  UMOV UR18, UR8 ;  /* 0x0000000800127c82 */ /* 0x000fe40008000000 */
[----:B------:R-:W-:Y:S01]  /*22b0*/  QGMMA.64x64x32.F32.E4M3.E4M3 R24, gdesc[UR16], R24, UP0 ;  /* 0x00e00000101879f3 */ /* 0x000fe2000bf00818 */
[----:B------:R-:W-:Y:S02]  /*22c0*/  UIADD3 UR16, UR7, 0x2, URZ ;  /* 0x0000000207107890 */ /* 0x000fe4000fffe03f */
[----:B------:R-:W-:Y:S01]  /*22d0*/  UIADD3 UR18, UR8, 0x2, URZ ;  /* 0x0000000208127890 */ /* 0x000fe2000fffe03f */
[----:B------:R-:W-:Y:S01]  /*22e0*/  UMOV UR17, 0x40000040 ;  /* 0x4000004000117882 */ /* 0x000fe20000000000 */
[----:B------:R-:W-:Y:S01]  /*22f0*/  UMOV UR19, 0x40000040 ;  /* 0x4000004000137882 */ /* 0x000fe20000000000 */
[----:B------:R-:W-:-:S06]  /*2300*/  UISETP.NE.AND UP0, UPT, UR6, UR26, UPT ;  /* 0x0000001a0600728c */ /* 0x000fcc000bf05270 */
        /* <DEDUP_REMOVED lines=8> */
[----:B------:R-:W-:Y:S01]  /*2390*/  UMOV UR17, 0x40000040 ;  /* 0x4000004000117882 */ /* 0x000fe20000000000 */
[----:B------:R-:W-:Y:S01]  /*23a0*/  UMOV UR19, 0x40000040 ;  /* 0x4000004000137882 */ /* 0x000fe20000000000 */
[----:B------:R-:W-:-:S06]  /*23b0*/  USEL UR7, URZ, 0x1, UP0 ;  /* 0x000000013f077887 */ /* 0x000fcc0008000000 */
[----:B------:R-:W-:Y:S01]  /*23c0*/  ISETP.NE.AND P0, PT, RZ, UR7, PT ;  /* 0x00000007ff007c0c */ /* 0x000fe2000bf05270 */
[----:B------:R-:W-:Y:S03]  /*23d0*/  QGMMA.64x64x32.F32.E4M3.E4M3 R24, gdesc[UR16], R24, gsb0 ;  /* 0x00e00000101879f3 */ /* 0x000fe60008000818 */
[----:B------:R-:W-:-:S09]  /*23e0*/  WARPGROUP.DEPBAR.LE gsb0, 0x1 ;  /* 0x00008000000079c5 */ /* 0x000fd20000010100 */
[----:B------:R-:W-:Y:S05]  /*23f0*/  @!P0 BRA `(.L_x_32) ;  /* 0x0000000000888947 */ /* 0x000fea0003800000 */
[----:B------:R-:W-:Y:S02]  /*2400*/  WARPGROUP.DEPBAR.LE gsb0, 0x0 ;  /* 0x00008000000079c5 */ /* 0x000fe40000010000 */
[----:B------:R-:W-:-:S01]  /*2410*/  FADD R87, R24, R87 ;  /* 0x0000005718577221 */ /* 0x000fc20000000000 */
[----:B------:R-:W-:Y:S01]  /*2420*/  FADD R86, R25, R86 ;  /* 0x0000005619567221 */ /* 0x000fe20000000000 */
        /* <DEDUP_REMOVED lines=30> */
[----:B------:R-:W-:-:S06]  /*2610*/  UMOV UR6, URZ ;  /* 0x0000003f00067c82 */ /* 0x000fcc0008000000 */
.L_x_32:
[----:B------:R-:W-:Y:S05]  /*2620*/  @!P1 BRA `(.L_x_33) ;  /* 0x0000000000049947 */ /* 0x000fea0003800000 */
[----:B------:R-:W-:Y:S01]  /*2630*/  BPT.TRAP 0x1 ;  /* 0x000000040000795c */ /* 0x000fe20000300000 */
.L_x_33:
[----:B------:R-:W-:-:S13]  /*2640*/  ISETP.NE.AND P0, PT, R13, RZ, PT ;  /* 0x000000ff0d00720c */ /* 0x000fda0003f05270 */
[----:B01----:R-:W-:-:S05]  /*2650*/  @P0 LEA R18, R17, UR9, 0x3 ;  /* 0x0000000911120c11 */ /* 0x003fca000f8e18ff */
[----:B------:R-:W-:-:S05]  /*2660*/  @P0 VIADD R19, R18, 0x70 ;  /* 0x0000007012130836 */ /* 0x000fca0000000000 */
[----:B------:R-:W-:-:S04]  /*2670*/  @P0 PRMT R19, R12, 0x654, R19 ;  /* 0x000006540c130816 */ /* 0x000fc80000000013 */
[----:B------:R0:W-:Y:S01]  /*2680*/  @P0 SYNCS.ARRIVE.TRANS64.RED.A1T0 RZ, [R19+URZ], RZ ;  /* 0x000000ff13ff09a7 */ /* 0x0001e2000810043f */
[----:B------:R-:W-:-:S13]  /*2690*/  ISETP.GT.U32.AND P0, PT, R7, 0x1, PT ;  /* 0x000000010700780c */ /* 0x000fda0003f04070 */
[----:B0-----:R-:W-:Y:S05]  /*26a0*/  @P0 BRA `(.L_x_34) ;  /* 0x0000000000040947 */ /* 0x001fea0003800000 */
[----:B------:R-:W-:Y:S01]  /*26b0*/  BPT.TRAP 0x1 ;  /* 0x000000040000795c */ /* 0x000fe20000300000 */
.L_x_34:
[----:B------:R-:W-:Y:S01]  /*26c0*/  UIADD3 UR25, UR25, 0x1, URZ ;  /* 0x0000000119197890 */ /* 0x000fe2000fffe03f */
[C---:B------:R-:W-:Y:S01]  /*26d0*/  ISETP.GT.AND P1, PT, R16.reuse, 0x1, PT ;  /* 0x000000011000780c */ /* 0x040fe20003f24270 */
[----:B------:R-:W-:Y:S02]  /*26e0*/  VIADD R17, R17, 0x1 ;  /* 0x0000000111117836 */ /* 0x000fe40000000000 */
[----:B------:R-:W-:Y:S01]  /*26f0*/  UISETP.NE.AND UP0, UPT, UR25, 0xe, UPT ;  /* 0x0000000e1900788c */ /* 0x000fe2000bf05270 */
[----:B------:R-:W-:Y:S02]  /*2700*/  VIADD R16, R16, 0xffffffff ;  /* 0xffffffff10107836 */ /* 0x000fe40000000000 */
[C---:B------:R-:W-:Y:S01]  /*2710*/  ISETP.NE.AND P0, PT, R17.reuse, 0xe, PT ;  /* 0x0000000e1100780c */ /* 0x040fe20003f05270 */
[----:B------:R-:W-:Y:S02]  /*2720*/  USEL UR8, URZ, 0x1, UP0 ;  /* 0x000000013f087887 */ /* 0x000fe40008000000 */
[----:B------:R-:W-:Y:S01]  /*2730*/  USEL UR25, UR25, URZ, UP0 ;  /* 0x0000003f19197287 */ /* 0x000fe20008000000 */
[----:B------:R-:W-:-:S03]  /*2740*/  SEL R17, R17, RZ, P0 ;  /* 0x000000ff11117207 */ /* 0x000fc60000000000 */
[----:B------:R-:W-:Y:S01]  /*2750*/  LOP3.LUT R22, R22, UR8, RZ, 0x3c, !PT ;  /* 0x0000000816167c12 */ /* 0x000fe2000f8e3cff */
[----:B------:R-:W-:Y:S01]  /*2760*/  UMOV UR8, 0x1 ;  /* 0x0000000100087882 */ /* 0x000fe20000000000 */
[----:B------:R-:W-:Y:S06]  /*2770*/  @P1 BRA `(.L_x_35) ;  /* 0xfffffff800741947 */ /* 0x000fec000383ffff */
.L_x_27:
[----:B------:R-:W-:Y:S01]  /*2780*/  UISETP.NE.AND UP0, UPT, UR6, URZ, UPT ;  /* 0x0000003f0600728c */ /* 0x000fe2000bf05270 */
[----:B01----:R-:W0:Y:S01]  /*2790*/  LDC R16, c[0x0][0x28c] ;  /* 0x0000a300ff107b82 */ /* 0x003e220000000800 */
[----:B------:R-:W-:Y:S02]  /*27a0*/  IMAD.U32 R17, RZ, RZ, UR24 ;  /* 0x00000018ff117e24 */ /* 0x000fe4000f8e00ff */
[----:B------:R-:W-:-:S06]  /*27b0*/  USEL UR6, URZ, 0x1, !UP0 ;  /* 0x000000013f067887 */ /* 0x000fcc000c000000 */
[----:B------:R-:W-:-:S13]  /*27c0*/  ISETP.NE.AND P0, PT, RZ, UR6, PT ;  /* 0x00000006ff007c0c */ /* 0x000fda000bf05270 */
[----:B------:R-:W-:Y:S05]  /*27d0*/  @!P0 BRA `(.L_x_36) ;  /* 0x0000000000848947 */ /* 0x000fea0003800000 */
[----:B------:R-:W-:Y:S02]  /*27e0*/  WARPGROUP.DEPBAR.LE gsb0, 0x0 ;  /* 0x00008000000079c5 */ /* 0x000fe40000010000 */
[----:B------:R-:W-:Y:S01]  /*27f0*/  FADD R87, R24, R87 ;  /* 0x0000005718577221 */ /* 0x000fe20000000000 */
        /* <DEDUP_REMOVED lines=30> */
[----:B------:R-:W-:-:S07]  /*29e0*/  FADD R56, R56, R55 ;  /* 0x0000003738387221 */ /* 0x000fce0000000000 */
.L_x_36:
[----:B0-----:R-:W-:Y:S01]  /*29f0*/  ISETP.GE.AND P0, PT, R16, 0x1, PT ;  /* 0x000000011000780c */ /* 0x001fe20003f06270 */
[----:B------:R0:W-:Y:S01]  /*2a00*/  SYNCS.ARRIVE.TRANS64.A1T0 RZ, [R17+UR23], RZ ;  /* 0x000000ff11ff79a7 */ /* 0x0001e20008100017 */
[----:B------:R-:W-:-:S11]  /*2a10*/  WARPGROUP.DEPBAR.LE gsb0, 0x0 ;  /* 0x00008000000079c5 */ /* 0x000fd60000010000 */
[----:B------:R-:W-:Y:S05]  /*2a20*/  @!P0 BRA `(.L_x_37) ;  /* 0x0000000000508947 */ /* 0x000fea0003800000 */
[----:B------:R-:W-:-:S13]  /*2a30*/  ISETP.NE.AND P0, PT, R88, 0x3, PT ;  /* 0x000000035800780c */ /* 0x000fda0003f05270 */
[----:B------:R-:W-:Y:S05]  /*2a40*/  @!P0 BRA `(.L_x_38) ;  /* 0x0000000000048947 */ /* 0x000fea0003800000 */
[----:B------:R-:W-:Y:S01]  /*2a50*/  BPT.TRAP 0x1 ;  /* 0x000000040000795c */ /* 0x000fe20000300000 */
.L_x_38:
[----:B------:R-:W-:Y:S01]  /*2a60*/  ISETP.NE.AND P0, PT, R13, RZ, PT ;  /* 0x000000ff0d00720c */ /* 0x000fe20003f05270 */
[----:B------:R-:W-:Y:S01]  /*2a70*/  BSSY B0, `(.L_x_39) ;  /* 0x000000d000007945 */ /* 0x000fe20003800000 */
[----:B------:R-:W-:-:S11]  /*2a80*/  ISETP.GT.U32.AND P1, PT, R7, 0x1, PT ;  /* 0x000000010700780c */ /* 0x000fd60003f24070 */
[----:B------:R-:W-:Y:S05]  /*2a90*/  @!P0 BRA `(.L_x_40) ;  /* 0x0000000000288947 */ /* 0x000fea0003800000 */
[----:B------:R-:W-:-:S04]  /*2aa0*/  UIADD3 UR8, UR10, UR5, URZ ;  /* 0x000000050a087290 */ /* 0x000fc8000fffe03f */
[----:B------:R-:W-:-:S04]  /*2ab0*/  USHF.R.U32.HI UR6, URZ, 0x1, UR8 ;  /* 0x000000013f067899 */ /* 0x000fc80008011608 */
[----:B------:R-:W-:-:S04]  /*2ac0*/  UIMAD.WIDE.U32 UR6, UR6, -0x6db6db6d, URZ ;  /* 0x92492493060678a5 */ /* 0x000fc8000f8e003f */
[----:B------:R-:W-:-:S04]  /*2ad0*/  USHF.R.U32.HI UR6, URZ, 0x2, UR7 ;  /* 0x000000023f067899 */ /* 0x000fc80008011607 */
[----:B------:R-:W-:-:S04]  /*2ae0*/  UIMAD UR8, UR6, -0xe, UR8 ;  /* 0xfffffff2060878a4 */ /* 0x000fc8000f8e0208 */
[----:B------:R-:W-:-:S04]  /*2af0*/  ULEA UR8, UR8, UR9, 0x3 ;  /* 0x0000000908087291 */ /* 0x000fc8000f8e183f */
[----:B------:R-:W-:-:S06]  /*2b00*/  UIADD3 UR8, UR8, 0x70, URZ ;  /* 0x0000007008087890 */ /* 0x000fcc000fffe03f */
[----:B0-----:R-:W-:-:S05]  /*2b10*/  IMAD.U32 R17, RZ, RZ, UR8 ;  /* 0x00000008ff117e24 */ /* 0x001fca000f8e00ff */
[----:B------:R-:W-:-:S04]  /*2b20*/  PRMT R16, R12, 0x654, R17 ;  /* 0x000006540c107816 */ /* 0x000fc80000000011 */
[----:B------:R1:W-:Y:S03]  /*2b30*/  SYNCS.ARRIVE.TRANS64.RED.A1T0 RZ, [R16+URZ], RZ ;  /* 0x000000ff10ff79a7 */ /* 0x0003e6000810043f */
.L_x_40:
[----:B------:R-:W-:Y:S05]  /*2b40*/  BSYNC B0 ;  /* 0x0000000000007941 */ /* 0x000fea0003800000 */
.L_x_39:
[----:B------:R-:W-:Y:S05]  /*2b50*/  @P1 BRA `(.L_x_37) ;  /* 0x0000000000041947 */ /* 0x000fea0003800000 */
[----:B------:R-:W-:Y:S01]  /*2b60*/  BPT.TRAP 0x1 ;  /* 0x000000040000795c */ /* 0x000fe20000300000 */
.L_x_37:
[----:B-1----:R-:W-:Y:S01]  /*2b70*/  SHF.L.U32 R16, R89, 0x1f, RZ ;  /* 0x0000001f59107819 */ /* 0x002fe200000006ff */
[----:B------:R-:W-:Y:S01]  /*2b80*/  UIADD3 UR5, UR22, UR5, URZ ;  /* 0x0000000516057290 */ /* 0x000fe2000fffe03f */
[----:B------:R-:W1:Y:S01]  /*2b90*/  LDC R29, c[0x0][0x288] ;  /* 0x0000a200ff1d7b82 */ /* 0x000e620000000800 */
[----:B------:R-:W-:Y:S01]  /*2ba0*/  UISETP.GE.U32.AND UP1, UPT, UR22, 0xe, UPT ;  /* 0x0000000e1600788c */ /* 0x000fe2000bf26070 */
[----:B------:R-:W-:Y:S01]  /*2bb0*/  IMAD.SHL.U32 R22, R20, 0x2, RZ ;  /* 0x0000000214167824 */ /* 0x000fe200078e00ff */
[----:B------:R-:W-:Y:S02]  /*2bc0*/  UISETP.GT.U32.AND UP0, UPT, UR5, 0xd, UPT ;  /* 0x0000000d0500788c */ /* 0x000fe4000bf04070 */
[----:B------:R-:W-:Y:S02]  /*2bd0*/  USHF.R.U32.HI UR6, URZ, 0x1, UR5 ;  /* 0x000000013f067899 */ /* 0x000fe40008011605 */
[----:B------:R-:W-:Y:S01]  /*2be0*/  UISETP.LT.U32.AND UP0, UPT, UR22, 0xe, UP0 ;  /* 0x0000000e1600788c */ /* 0x000fe20008701070 */
[----:B------:R-:W4:Y:S01]  /*2bf0*/  SYNCS.PHASECHK.TRANS64.TRYWAIT P0, [UR11+0x8], R16 ;  /* 0x00000810ff0075a7 */ /* 0x000f22000800014b */
[----:B------:R-:W-:Y:S01]  /*2c00*/  UIMAD.WIDE.U32 UR6, UR6, -0x6db6db6d, URZ ;  /* 0x92492493060678a5 */ /* 0x000fe2000f8e003f */
[----:B------:R-:W-:Y:S01]  /*2c10*/  SHF.R.S32.HI R23, RZ, 0x1f, R22 ;  /* 0x0000001fff177819 */ /* 0x000fe20000011416 */
[----:B------:R-:W-:-:S02]  /*2c20*/  USEL UR8, URZ, 0x1, !UP0 ;  /* 0x000000013f087887 */ /* 0x000fc4000c000000 */
[----:B------:R-:W-:Y:S02]  /*2c30*/  USHF.R.U32.HI UR6, URZ, 0x2, UR7 ;  /* 0x000000023f067899 */ /* 0x000fe40008011607 */
[----:B------:R-:W-:Y:S02]  /*2c40*/  ULOP3.LUT UR4, UR4, UR8, URZ, 0x3c, !UPT ;  /* 0x0000000804047292 */ /* 0x000fe4000f8e3c3f */
[----:B------:R-:W-:Y:S02]  /*2c50*/  UIMAD UR5, UR6, -0xe, UR5 ;  /* 0xfffffff2060578a4 */ /* 0x000fe4000f8e0205 */
[----:B------:R-:W-:Y:S01]  /*2c60*/  @UP1 ULOP3.LUT UR4, UR4, 0x1, UR6, 0x78, !UPT ;  /* 0x0000000104041892 */ /* 0x000fe2000f8e7806 */
[----:B-1--4-:R-:W-:Y:S11]  /*2c70*/  @!P0 BRA `(.L_x_41) ;  /* 0x00000044006c8947 */ /* 0x012ff60003800000 */
.L_x_145:
[----:B------:R-:W-:Y:S01]  /*2c80*/  IMAD.SHL.U32 R31, R4, 0x40, RZ ;  /* 0x00000040041f7824 */ /* 0x000fe200078e00ff */
[----:B------:R-:W-:Y:S01]  /*2c90*/  ULDC UR8, c[0x0][0x284] ;  /* 0x0000a10000087ab9 */ /* 0x000fe20000000800 */
[----:B------:R-:W-:Y:S01]  /*2ca0*/  IMAD.SHL.U32 R4, R6, 0x40, RZ ;  /* 0x0000004006047824 */ /* 0x000fe200078e00ff */
[----:B------:R-:W-:Y:S01]  /*2cb0*/  SHF.R.S32.HI R30, RZ, 0x1f, R5 ;  /* 0x0000001fff1e7819 */ /* 0x000fe20000011405 */
[----:B------:R-:W-:Y:S01]  /*2cc0*/  ULDC.64 UR6, c[0x0][0x5d0] ;  /* 0x0001740000067ab9 */ /* 0x000fe20000000a00 */
[----:B------:R-:W-:Y:S01]  /*2cd0*/  SHF.R.S32.HI R28, RZ, 0x1f, R31 ;  /* 0x0000001fff1c7819 */ /* 0x000fe2000001141f */
[----:B0-----:R-:W-:Y:S01]  /*2ce0*/  IMAD.WIDE.U32 R16, R5, UR6, R22 ;  /* 0x0000000605107c25 */ /* 0x001fe2000f8e0016 */
[----:B------:R-:W-:-:S03]  /*2cf0*/  ISETP.GE.AND P0, PT, R4, UR8, PT ;  /* 0x0000000804007c0c */ /* 0x000fc6000bf06270 */
[----:B------:R-:W-:Y:S01]  /*2d00*/  IMAD R18, R30, UR6, RZ ;  /* 0x000000061e127c24 */ /* 0x000fe2000f8e02ff */
[C---:B------:R-:W-:Y:S02]  /*2d10*/  ISETP.GE.OR P0, PT, R31.reuse, R29, P0 ;  /* 0x0000001d1f00720c */ /* 0x040fe40000706670 */
[----:B------:R-:W-:Y:S01]  /*2d20*/  IADD3 R16, P1, R31, R16, RZ ;  /* 0x000000101f107210 */ /* 0x000fe20007f3e0ff */
[----:B------:R-:W-:-:S05]  /*2d30*/  IMAD R19, R5, UR7, R18 ;  /* 0x0000000705137c24 */ /* 0x000fca000f8e0212 */
[----:B------:R-:W-:-:S05]  /*2d40*/  IADD3.X R17, R28, R17, R19, P1, !PT ;  /* 0x000000111c117210 */ /* 0x000fca0000ffe413 */
[----:B------:R-:W-:Y:S05]  /*2d50*/  @P0 BRA `(.L_x_42) ;  /* 0x0000002400a80947 */ /* 0x000fea0003800000 */
[----:B------:R-:W0:Y:S01]  /*2d60*/  LDC.64 R24, c[0x0][0x5c8] ;  /* 0x00017200ff187b82 */ /* 0x000e220000000a00 */
[----:B------:R-:W-:Y:S01]  /*2d70*/  IMAD.WIDE R26, R6, 0x40, R10 ;  /* 0x00000040061a7825 */ /* 0x000fe200078e020a */
[----:B------:R-:W-:Y:S01]  /*2d80*/  ULDC.64 UR6, c[0x0][0x5c0] ;  /* 0x0001700000067ab9 */ /* 0x000fe20000000a00 */
[----:B------:R-:W-:Y:S02]  /*2d90*/  BSSY B0, `(.L_x_42) ;  /* 0x0000266000007945 */ /* 0x000fe40003800000 */
[-C--:B0-----:R-:W-:Y:S02]  /*2da0*/  IMAD R6, R27, R24.reuse, RZ ;  /* 0x000000181b067224 */ /* 0x081fe400078e02ff */
[----:B------:R-:W-:-:S04]  /*2db0*/  IMAD.WIDE.U32 R16, R26, R24, R16 ;  /* 0x000000181a107225 */ /* 0x000fc800078e0010 */
[----:B------:R-:W-:Y:S01]  /*2dc0*/  IMAD R19, R26, R25, R6 ;  /* 0x000000191a137224 */ /* 0x000fe200078e0206 */
[----:B------:R-:W-:Y:S02]  /*2dd0*/  LEA R18, P0, R24, R16, 0x3 ;  /* 0x0000001018127211 */ /* 0x000fe400078018ff */
[----:B------:R-:W-:Y:S01]  /*2de0*/  IADD3 R16, P1, R16, UR6, RZ ;  /* 0x0000000610107c10 */ /* 0x000fe2000ff3e0ff */
[----:B------:R-:W-:Y:S01]  /*2df0*/  IMAD.IADD R19, R17, 0x1, R19 ;  /* 0x0000000111137824 */ /* 0x000fe200078e0213 */
[----:B------:R-:W-:-:S04]  /*2e00*/  IADD3 R18, P2, R18, UR6, RZ ;  /* 0x0000000612127c10 */ /* 0x000fc8000ff5e0ff */
[----:B------:R-:W-:Y:S01]  /*2e10*/  LEA.HI.X R6, R24, R19, R25, 0x3, P0 ;  /* 0x0000001318067211 */ /* 0x000fe200000f1c19 */
[----:B------:R-:W-:Y:S01]  /*2e20*/  IMAD R24, R20, -0x2, R29 ;  /* 0xfffffffe14187824 */ /* 0x000fe200078e021d */
[----:B---3-5:R-:W-:Y:S02]  /*2e30*/  FSETP.NEU.AND P0, PT, R15, RZ, PT ;  /* 0x000000ff0f00720b */ /* 0x028fe40003f0d000 */
[----:B------:R-:W-:Y:S01]  /*2e40*/  IADD3.X R17, R19, UR7, RZ, P1, !PT ;  /* 0x0000000713117c10 */ /* 0x000fe20008ffe4ff */
[----:B------:R-:W-:Y:S01]  /*2e50*/  IMAD.IADD R24, R24, 0x1, -R31 ;  /* 0x0000000118187824 */ /* 0x000fe200078e0a1f */
[----:B------:R-:W-:Y:S01]  /*2e60*/  IADD3.X R19, R6, UR7, RZ, P2, !PT ;  /* 0x0000000706137c10 */ /* 0x000fe200097fe4ff */
[----:B------:R-:W-:-:S08]  /*2e70*/  IMAD.IADD R6, R21, 0x1, -R4 ;  /* 0x0000000115067824 */ /* 0x000fd000078e0a04 */
[----:B------:R-:W-:Y:S05]  /*2e80*/  @!P0 BRA `(.L_x_43) ;  /* 0x0000001c00188947 */ /* 0x000fea0003800000 */
[----:B------:R-:W-:Y:S01]  /*2e90*/  ULDC.64 UR6, c[0x0][0x5b8] ;  /* 0x00016e0000067ab9 */ /* 0x000fe20000000a00 */
[----:B------:R-:W-:Y:S01]  /*2ea0*/  ULDC.64 UR16, c[0x0][0x5a8] ;  /* 0x00016a0000107ab9 */ /* 0x000fe20000000a00 */
[----:B------:R-:W-:Y:S01]  /*2eb0*/  IMAD.WIDE.U32 R22, R5, UR6, R22 ;  /* 0x0000000605167c25 */ /* 0x000fe2000f8e0016 */
[----:B------:R-:W-:Y:S03]  /*2ec0*/  BSSY B1, `(.L_x_44) ;  /* 0x0000010000017945 */ /* 0x000fe60003800000 */
[----:B------:R-:W-:Y:S01]  /*2ed0*/  IMAD R4, R30, UR6, RZ ;  /* 0x000000061e047c24 */ /* 0x000fe2000f8e02ff */
[----:B------:R-:W-:-:S03]  /*2ee0*/  IADD3 R22, P0, R31, R22, RZ ;  /* 0x000000161f167210 */ /* 0x000fc60007f1e0ff */
[----:B------:R-:W-:Y:S01]  /*2ef0*/  IMAD R5, R5, UR7, R4 ;  /* 0x0000000705057c24 */ /* 0x000fe2000f8e0204 */
[----:B------:R-:W-:Y:S02]  /*2f00*/  ULDC.64 UR6, c[0x0][0x5b0] ;  /* 0x00016c0000067ab9 */ /* 0x000fe40000000a00 */
[----:B------:R-:W-:Y:S02]  /*2f10*/  IMAD R25, R27, UR6, RZ ;  /* 0x000000061b197c24 */ /* 0x000fe4000f8e02ff */
[----:B------:R-:W-:Y:S02]  /*2f20*/  IADD3.X R23, R28, R23, R5, P0, !PT ;  /* 0x000000171c177210 */ /* 0x000fe400007fe405 */
[----:B------:R-:W-:Y:S01]  /*2f30*/  ISETP.GE.AND P0, PT, R24, 0x1, PT ;  /* 0x000000011800780c */ /* 0x000fe20003f06270 */
[C---:B------:R-:W-:Y:S02]  /*2f40*/  IMAD R25, R26.reuse, UR7, R25 ;  /* 0x000000071a197c24 */ /* 0x040fe4000f8e0219 */
[----:B------:R-:W-:Y:S01]  /*2f50*/  IMAD.WIDE.U32 R4, R26, UR6, R22 ;  /* 0x000000061a047c25 */ /* 0x000fe2000f8e0016 */
[----:B------:R-:W-:-:S02]  /*2f60*/  ISETP.LT.OR P3, PT, R6, 0x1, !P0 ;  /* 0x000000010600780c */ /* 0x000fc40004761670 */
[----:B------:R-:W-:-:S04]  /*2f70*/  IADD3 R4, P1, R4, UR16, RZ ;  /* 0x0000001004047c10 */ /* 0x000fc8000ff3e0ff */
[--C-:B------:R-:W-:Y:S02]  /*2f80*/  IADD3.X R5, R5, UR17, R25.reuse, P1, !PT ;  /* 0x0000001105057c10 */ /* 0x100fe40008ffe419 */
[----:B------:R-:W-:-:S05]  /*2f90*/  PRMT R25, RZ, 0x7610, R25 ;  /* 0x00007610ff197816 */ /* 0x000fca0000000019 */
[----:B------:R-:W-:Y:S05]  /*2fa0*/  @P3 BRA `(.L_x_45) ;  /* 0x0000000000043947 */ /* 0x000fea0003800000 */
[----:B------:R0:W5:Y:S02]  /*2fb0*/  LDG.E.U8 R25, desc[UR20][R4.64] ;  /* 0x0000001404197981 */ /* 0x000164000c1e1100 */
.L_x_45:
[----:B------:R-:W-:Y:S05]  /*2fc0*/  BSYNC B1 ;  /* 0x0000000000017941 */ /* 0x000fea0003800000 */
.L_x_44:
[----:B-----5:R-:W-:Y:S01]  /*2fd0*/  LOP3.LUT R25, R25, 0xff, RZ, 0xc0, !PT ;  /* 0x000000ff19197812 */ /* 0x020fe200078ec0ff */
[----:B------:R-:W-:Y:S01]  /*2fe0*/  BSSY B1, `(.L_x_46) ;  /* 0x000000c000017945 */ /* 0x000fe20003800000 */
[----:B------:R-:W-:Y:S02]  /*2ff0*/  ISETP.GE.AND P1, PT, R24, 0x2, PT ;  /* 0x000000021800780c */ /* 0x000fe40003f26270 */
[----:B------:R-:W-:Y:S02]  /*3000*/  F2FP.F16.E4M3.UNPACK_B R25, R25 ;  /* 0x00000019ff19723e */ /* 0x000fe400020006ff */
[----:B------:R-:W-:-:S03]  /*3010*/  ISETP.LT.OR P2, PT, R6, 0x1, !P1 ;  /* 0x000000010600780c */ /* 0x000fc60004f41670 */
[----:B------:R-:W-:Y:S01]  /*3020*/  HADD2.F32 R28, -RZ, R25.H0_H0 ;  /* 0x20000019ff1c7230 */ /* 0x000fe20000004100 */
[----:B------:R-:W-:-:S04]  /*3030*/  PRMT R25, RZ, 0x7610, R25 ;  /* 0x00007610ff197816 */ /* 0x000fc80000000019 */
[----:B------:R-:W-:-:S04]  /*3040*/  FMUL R28, R28, R15 ;  /* 0x0000000f1c1c7220 */ /* 0x000fc80000400000 */
[----:B--2---:R-:W-:-:S05]  /*3050*/  FFMA R28, R87, R14, R28 ;  /* 0x0000000e571c7223 */ /* 0x004fca000000001c */
[----:B------:R-:W-:-:S05]  /*3060*/  F2FP.SATFINITE.E4M3.F32.PACK_AB_MERGE_C R29, RZ, R28, RZ ;  /* 0x0000001cff1d723e */ /* 0x000fca00048070ff */
[----:B------:R1:W-:Y:S01]  /*3070*/  @!P3 STG.E.U8 desc[UR20][R16.64], R29 ;  /* 0x0000001d1000b986 */ /* 0x0003e2000c101114 */
[----:B------:R-:W-:Y:S05]  /*3080*/  @P2 BRA `(.L_x_47) ;  /* 0x0000000000042947 */ /* 0x000fea0003800000 */
[----:B------:R2:W5:Y:S02]  /*3090*/  LDG.E.U8 R25, desc[UR20][R4.64+0x1] ;  /* 0x0000011404197981 */ /* 0x000564000c1e1100 */
.L_x_47:
[----:B------:R-:W-:Y:S05]  /*30a0*/  BSYNC B1 ;  /* 0x0000000000017941 */ /* 0x000fea0003800000 */
.L_x_46:
[----:B-----5:R-:W-:Y:S01]  /*30b0*/  LOP3.LUT R25, R25, 0xff, RZ, 0xc0, !PT ;  /* 0x000000ff19197812 */ /* 0x020fe200078ec0ff */
[----:B------:R-:W-:Y:S01]  /*30c0*/  BSSY B1, `(.L_x_48) ;  /* 0x0000012000017945 */ /* 0x000fe20003800000 */
[----:B-1----:R-:W-:Y:S02]  /*30d0*/  IADD3 R29, P3, R26, 0x8, RZ ;  /* 0x000000081a1d7810 */ /* 0x002fe40007f7e0ff */
[----:B------:R-:W-:Y:S02]  /*30e0*/  F2FP.F16.E4M3.UNPACK_B R25, R25 ;  /* 0x00000019ff19723e */ /* 0x000fe400020006ff */
[----:B------:R-:W-:Y:S01]  /*30f0*/  ISETP.LT.OR P0, PT, R6, 0x9, !P0 ;  /* 0x000000090600780c */ /* 0x000fe20004701670 */
[----:B------:R-:W-:Y:S02]  /*3100*/  IMAD.X R27, RZ, RZ, R27, P3 ;  /* 0x000000ffff1b7224 */ /* 0x000fe400018e061b */
[----:B------:R-:W-:Y:S02]  /*3110*/  HADD2.F32 R26, -RZ, R25.H0_H0 ;  /* 0x20000019ff1a7230 */ /* 0x000fe40000004100 */
[----:B------:R-:W-:-:S04]  /*3120*/  IMAD.WIDE.U32 R22, R29, UR6, R22 ;  /* 0x000000061d167c25 */ /* 0x000fc8000f8e0016 */
[----:B------:R-:W-:Y:S01]  /*3130*/  FMUL R25, R26, R15 ;  /* 0x0000000f1a197220 */ /* 0x000fe20000400000 */
[----:B------:R-:W-:Y:S01]  /*3140*/  IMAD R26, R27, UR6, RZ ;  /* 0x000000061b1a7c24 */ /* 0x000fe2000f8e02ff */
[----:B------:R-:W-:Y:S02]  /*3150*/  IADD3 R22, P3, R22, UR16, RZ ;  /* 0x0000001016167c10 */ /* 0x000fe4000ff7e0ff */
[----:B------:R-:W-:Y:S01]  /*3160*/  FFMA R25, R86, R14, R25 ;  /* 0x0000000e56197223 */ /* 0x000fe20000000019 */
[----:B------:R-:W-:-:S04]  /*3170*/  IMAD R29, R29, UR7, R26 ;  /* 0x000000071d1d7c24 */ /* 0x000fc8000f8e021a */
[----:B------:R-:W-:Y:S02]  /*3180*/  F2FP.SATFINITE.E4M3.F32.PACK_AB_MERGE_C R27, RZ, R25, RZ ;  /* 0x00000019ff1b723e */ /* 0x000fe400048070ff */
[----:B------:R-:W-:Y:S02]  /*3190*/  IADD3.X R23, R23, UR17, R29, P3, !PT ;  /* 0x0000001117177c10 */ /* 0x000fe40009ffe41d */
[----:B------:R-:W-:Y:S01]  /*31a0*/  PRMT R25, RZ, 0x7610, R25 ;  /* 0x00007610ff197816 */ /* 0x000fe20000000019 */
[----:B------:R1:W-:Y:S01]  /*31b0*/  @!P2 STG.E.U8 desc[UR20][R16.64+0x1], R27 ;  /* 0x0000011b1000a986 */ /* 0x0003e2000c101114 */
[----:B------:R-:W-:Y:S05]  /*31c0*/  @P0 BRA `(.L_x_49) ;  /* 0x0000000000040947 */ /* 0x000fea0003800000 */
[----:B------:R3:W5:Y:S02]  /*31d0*/  LDG.E.U8 R25, desc[UR20][R22.64] ;  /* 0x0000001416197981 */ /* 0x000764000c1e1100 */
.L_x_49:
[----:B------:R-:W-:Y:S05]  /*31e0*/  BSYNC B1 ;  /* 0x0000000000017941 */ /* 0x000fea0003800000 */
.L_x_48:
[----:B-----5:R-:W-:Y:S01]  /*31f0*/  LOP3.LUT R25, R25, 0xff, RZ, 0xc0, !PT ;  /* 0x000000ff19197812 */ /* 0x020fe200078ec0ff */
[----:B------:R-:W-:Y:S01]  /*3200*/  BSSY B1, `(.L_x_50) ;  /* 0x000000b000017945 */ /* 0x000fe20003800000 */
[----:B------:R-:W-:Y:S02]  /*3210*/  ISETP.LT.OR P1, PT, R6, 0x9, !P1 ;  /* 0x000000090600780c */ /* 0x000fe40004f21670 */
[----:B------:R-:W-:-:S05]  /*3220*/  F2FP.F16.E4M3.UNPACK_B R25, R25 ;  /* 0x00000019ff19723e */ /* 0x000fca00020006ff */
[----:B------:R-:W-:Y:S01]  /*3230*/  HADD2.F32 R26, -RZ, R25.H0_H0 ;  /* 0x20000019ff1a7230 */ /* 0x000fe20000004100 */
[----:B------:R-:W-:-:S04]  /*3240*/  PRMT R25, RZ, 0x7610, R25 ;  /* 0x00007610ff197816 */ /* 0x000fc80000000019 */
[----:B------:R-:W-:-:S04]  /*3250*/  FMUL R26, R26, R15 ;  /* 0x0000000f1a1a7220 */ /* 0x000fc80000400000 */
[----:B------:R-:W-:-:S05]  /*3260*/  FFMA R26, R85, R14, R26 ;  /* 0x0000000e551a7223 */ /* 0x000fca000000001a */
[----:B-1----:R-:W-:-:S05]  /*3270*/  F2FP.SATFINITE.E4M3.F32.PACK_AB_MERGE_C R27, RZ, R26, RZ ;  /* 0x0000001aff1b723e */ /* 0x002fca00048070ff */
[----:B------:R1:W-:Y:S01]  /*3280*/  @!P0 STG.E.U8 desc[UR20][R18.64], R27 ;  /* 0x0000001b12008986 */ /* 0x0003e2000c101114 */
[----:B------:R-:W-:Y:S05]  /*3290*/  @P1 BRA `(.L_x_51) ;  /* 0x0000000000041947 */ /* 0x000fea0003800000 */
[----:B------:R4:W5:Y:S02]  /*32a0*/  LDG.E.U8 R25, desc[UR20][R22.64+0x1] ;  /* 0x0000011416197981 */ /* 0x000964000c1e1100 */
.L_x_51:
[----:B------:R-:W-:Y:S05]  /*32b0*/  BSYNC B1 ;  /* 0x0000000000017941 */ /* 0x000fea0003800000 */
.L_x_50:
[----:B-----5:R-:W-:Y:S01]  /*32c0*/  LOP3.LUT R25, R25, 0xff, RZ, 0xc0, !PT ;  /* 0x000000ff19197812 */ /* 0x020fe200078ec0ff */
[----:B------:R-:W-:Y:S01]  /*32d0*/  BSSY B1, `(.L_x_52) ;  /* 0x000000c000017945 */ /* 0x000fe20003800000 */
[----:B------:R-:W-:Y:S02]  /*32e0*/  ISETP.GE.AND P0, PT, R24, 0x9, PT ;  /* 0x000000091800780c */ /* 0x000fe40003f06270 */
[----:B------:R-:W-:Y:S02]  /*32f0*/  F2FP.F16.E4M3.UNPACK_B R25, R25 ;  /* 0x00000019ff19723e */ /* 0x000fe400020006ff */
[----:B------:R-:W-:-:S03]  /*3300*/  ISETP.LT.OR P2, PT, R6, 0x1, !P0 ;  /* 0x000000010600780c */ /* 0x000fc60004741670 */
[----:B------:R-:W-:-:S05]  /*3310*/  HADD2.F32 R26, -RZ, R25.H0_H0 ;  /* 0x20000019ff1a7230 */ /* 0x000fca0000004100 */
[----:B------:R-:W-:-:S04]  /*3320*/  FMUL R25, R26, R15 ;  /* 0x0000000f1a197220 */ /* 0x000fc80000400000 */
[----:B------:R-:W-:-:S05]  /*3330*/  FFMA R25, R84, R14, R25 ;  /* 0x0000000e54197223 */ /* 0x000fca0000000019 */
[----:B-1----:R-:W-:Y:S02]  /*3340*/  F2FP.SATFINITE.E4M3.F32.PACK_AB_MERGE_C R27, RZ, R25, RZ ;  /* 0x00000019ff1b723e */ /* 0x002fe400048070ff */
[----:B------:R-:W-:-:S03]  /*3350*/  PRMT R25, RZ, 0x7610, R25 ;  /* 0x00007610ff197816 */ /* 0x000fc60000000019 */
[----:B------:R1:W-:Y:S01]  /*3360*/  @!P1 STG.E.U8 desc[UR20][R18.64+0x1], R27 ;  /* 0x0000011b12009986 */ /* 0x0003e2000c101114 */
[----:B------:R-:W-:Y:S05]  /*3370*/  @P2 BRA `(.L_x_53) ;  /* 0x0000000000042947 */ /* 0x000fea0003800000 */
[----:B------:R0:W5:Y:S02]  /*3380*/  LDG.E.U8 R25, desc[UR20][R4.64+0x8] ;  /* 0x0000081404197981 */ /* 0x000164000c1e1100 */
.L_x_53:
[----:B------:R-:W-:Y:S05]  /*3390*/  BSYNC B1 ;  /* 0x0000000000017941 */ /* 0x000fea0003800000 */
.L_x_52:
        /* <DEDUP_REMOVED lines=13> */
.L_x_55:
[----:B------:R-:W-:Y:S05]  /*3470*/  BSYNC B1 ;  /* 0x0000000000017941 */ /* 0x000fea0003800000 */
.L_x_54:
[----:B-----5:R-:W-:Y:S01]  /*3480*/  LOP3.LUT R25, R25, 0xff, RZ, 0xc0, !PT ;  /* 0x000000ff19197812 */ /* 0x020fe200078ec0ff */
[----:B------:R-:W-:Y:S01]  /*3490*/  BSSY B1, `(.L_x_56) ;  /* 0x000000b000017945 */ /* 0x000fe20003800000 */
[----:B------:R-:W-:Y:S02]  /*34a0*/  ISETP.LT.OR P0, PT, R6, 0x9, !P0 ;  /* 0x000000090600780c */ /* 0x000fe40004701670 */
[----:B------:R-:W-:-:S05]  /*34b0*/  F2FP.F16.E4M3.UNPACK_B R25, R25 ;  /* 0x00000019ff19723e */ /* 0x000fca00020006ff */
        /* <DEDUP_REMOVED lines=8> */
.L_x_57:
[----:B------:R-:W-:Y:S05]  /*3540*/  BSYNC B1 ;  /* 0x0000000000017941 */ /* 0x000fea0003800000 */
.L_x_56:
        /* <DEDUP_REMOVED lines=12> */
.L_x_59:
[----:B------:R-:W-:Y:S05]  /*3610*/  BSYNC B1 ;  /* 0x0000000000017941 */ /* 0x000fea0003800000 */
.L_x_58:
        /* <DEDUP_REMOVED lines=13> */
.L_x_61:
[----:B------:R-:W-:Y:S05]  /*36f0*/  BSYNC B1 ;  /* 0x0000000000017941 */ /* 0x000fea0003800000 */
.L_x_60:
        /* <DEDUP_REMOVED lines=13> */
.L_x_63:
[----:B------:R-:W-:Y:S05]  /*37d0*/  BSYNC B1 ;  /* 0x0000000000017941 */ /* 0x000fea0003800000 */
.L_x_62:
        /* <DEDUP_REMOVED lines=12> */
.L_x_65:
[----:B------:R-:W-:Y:S05]  /*38a0*/  BSYNC B1 ;  /* 0x0000000000017941 */ /* 0x000fea0003800000 */
.L_x_64:
        /* <DEDUP_REMOVED lines=12> */
.L_x_67:
[----:B------:R-:W-:Y:S05]  /*3970*/  BSYNC B1 ;  /* 0x0000000000017941 */ /* 0x000fea0003800000 */
.L_x_66:
        /* <DEDUP_REMOVED lines=13> */
.L_x_69:
[----:B------:R-:W-:Y:S05]  /*3a50*/  BSYNC B1 ;  /* 0x0000000000017941 */ /* 0x000fea0003800000 */
.L_x_68:
        /* <DEDUP_REMOVED lines=13> */
.L_x_71:
[----:B------:R-:W-:Y:S05]  /*3b30*/  BSYNC B1 ;  /* 0x0000000000017941 */ /* 0x000fea0003800000 */
.L_x_70:
        /* <DEDUP_REMOVED lines=12> */
.L_x_73:
[----:B------:R-:W-:Y:S05]  /*3c00*/  BSYNC B1 ;  /* 0x0000000000017941 */ /* 0x000fea0003800000 */
.L_x_72:
        /* <DEDUP_REMOVED lines=12> */
.L_x_75:
[----:B------:R-:W-:Y:S05]  /*3cd0*/  BSYNC B1 ;  /* 0x0000000000017941 */ /* 0x000fea0003800000 */
.L_x_74:
        /* <DEDUP_REMOVED lines=13> */
.L_x_77:
[----:B------:R-:W-:Y:S05]  /*3db0*/  BSYNC B1 ;  /* 0x0000000000017941 */ /* 0x000fea0003800000 */
.L_x_76:
        /* <DEDUP_REMOVED lines=13> */
.L_x_79:
[----:B------:R-:W-:Y:S05]  /*3e90*/  BSYNC B1 ;  /* 0x0000000000017941 */ /* 0x000fea0003800000 */
.L_x_78:
        /* <DEDUP_REMOVED lines=12> */
.L_x_81:
[----:B------:R-:W-:Y:S05]  /*3f60*/  BSYNC B1 ;  /* 0x0000000000017941 */ /* 0x000fea0003800000 */
.L_x_80:
        /* <DEDUP_REMOVED lines=12> */
.L_x_83:
[----:B------:R-:W-:Y:S05]  /*4030*/  BSYNC B1 ;  /* 0x0000000000017941 */ /* 0x000fea0003800000 */
.L_x_82:
        /* <DEDUP_REMOVED lines=13> */
.L_x_85:
[----:B------:R-:W-:Y:S05]  /*4110*/  BSYNC B1 ;  /* 0x0000000000017941 */ /* 0x000fea0003800000 */
.L_x_84:
        /* <DEDUP_REMOVED lines=13> */
.L_x_87:
[----:B------:R-:W-:Y:S05]  /*41f0*/  BSYNC B1 ;  /* 0x0000000000017941 */ /* 0x000fea0003800000 */
.L_x_86:
        /* <DEDUP_REMOVED lines=12> */
.L_x_89:
[----:B------:R-:W-:Y:S05]  /*42c0*/  BSYNC B1 ;  /* 0x0000000000017941 */ /* 0x000fea0003800000 */
.L_x_88:
        /* <DEDUP_REMOVED lines=12> */
.L_x_91:
[----:B------:R-:W-:Y:S05]  /*4390*/  BSYNC B1 ;  /* 0x0000000000017941 */ /* 0x000fea0003800000 */
.L_x_90:
        /* <DEDUP_REMOVED lines=13> */
.L_x_93:
[----:B------:R-:W-:Y:S05]  /*4470*/  BSYNC B1 ;  /* 0x0000000000017941 */ /* 0x000fea0003800000 */
.L_x_92:
        /* <DEDUP_REMOVED lines=13> */
.L_x_95:
[----:B------:R-:W-:Y:S05]  /*4550*/  BSYNC B1 ;  /* 0x0000000000017941 */ /* 0x000fea0003800000 */
.L_x_94:
        /* <DEDUP_REMOVED lines=12> */
.L_x_97:
[----:B------:R-:W-:Y:S05]  /*4620*/  BSYNC B1 ;  /* 0x0000000000017941 */ /* 0x000fea0003800000 */
.L_x_96:
        /* <DEDUP_REMOVED lines=12> */
.L_x_99:
[----:B------:R-:W-:Y:S05]  /*46f0*/  BSYNC B1 ;  /* 0x0000000000017941 */ /* 0x000fea0003800000 */
.L_x_98:
        /* <DEDUP_REMOVED lines=13> */
.L_x_101:
[----:B------:R-:W-:Y:S05]  /*47d0*/  BSYNC B1 ;  /* 0x0000000000017941 */ /* 0x000fea0003800000 */
.L_x_100:
[----:B-----5:R-:W-:Y:S01]  /*47e0*/  LOP3.LUT R25, R25, 0xff, RZ, 0xc0, !PT ;  /* 0x000000ff19197812 */ /* 0x020fe200078ec0ff */
[----:B------:R-:W-:Y:S01]  /*47f0*/  BSSY B1, `(.L_x_102) ;  /* 0x000000c000017945 */ /* 0x000fe20003800000 */
[----:B------:R-:W-:Y:S02]  /*4800*/  ISETP.GE.AND P1, PT, R24, 0x3a, PT ;  /* 0x0000003a1800780c */ /* 0x000fe40003f26270 */
[----:B------:R-:W-:Y:S02]  /*4810*/  F2FP.F16.E4M3.UNPACK_B R25, R25 ;  /* 0x00000019ff19723e */ /* 0x000fe400020006ff */
[----:B------:R-:W-:Y:S02]  /*4820*/  ISETP.LT.OR P3, PT, R6, 0x1, !P1 ;  /* 0x000000010600780c */ /* 0x000fe40004f61670 */
[----:B------:R-:W-:Y:S01]  /*4830*/  PRMT R24, RZ, 0x7610, R24 ;  /* 0x00007610ff187816 */ /* 0x000fe20000000018 */
[----:B------:R-:W-:-:S05]  /*4840*/  HADD2.F32 R26, -RZ, R25.H0_H0 ;  /* 0x20000019ff1a7230 */ /* 0x000fca0000004100 */
[----:B------:R-:W-:-:S04]  /*4850*/  FMUL R26, R26, R15 ;  /* 0x0000000f1a1a7220 */ /* 0x000fc80000400000 */
[----:B------:R-:W-:-:S05]  /*4860*/  FFMA R26, R59, R14, R26 ;  /* 0x0000000e3b1a7223 */ /* 0x000fca000000001a */
[----:B------:R-:W-:-:S05]  /*4870*/  F2FP.SATFINITE.E4M3.F32.PACK_AB_MERGE_C R25, RZ, R26, RZ ;  /* 0x0000001aff19723e */ /* 0x000fca00048070ff */
[----:B------:R0:W-:Y:S01]  /*4880*/  @!P2 STG.E.U8 desc[UR20][R16.64+0x38], R25 ;  /* 0x000038191000a986 */ /* 0x0001e2000c101114 */
[----:B------:R-:W-:Y:S05]  /*4890*/  @P3 BRA `(.L_x_103) ;  /* 0x0000000000043947 */ /* 0x000fea0003800000 */
[----:B------:R0:W5:Y:S02]  /*48a0*/  LDG.E.U8 R24, desc[UR20][R4.64+0x39] ;  /* 0x0000391404187981 */ /* 0x000164000c1e1100 */
.L_x_103:
[----:B------:R-:W-:Y:S05]  /*48b0*/  BSYNC B1 ;  /* 0x0000000000017941 */ /* 0x000fea0003800000 */
.L_x_102:
[----:B-----5:R-:W-:Y:S01]  /*48c0*/  LOP3.LUT R24, R24, 0xff, RZ, 0xc0, !PT ;  /* 0x000000ff18187812 */ /* 0x020fe200078ec0ff */
[----:B------:R-:W-:Y:S01]  /*48d0*/  BSSY B1, `(.L_x_104) ;  /* 0x000000b000017945 */ /* 0x000fe20003800000 */
[----:B------:R-:W-:Y:S02]  /*48e0*/  ISETP.LT.OR P0, PT, R6, 0x9, !P0 ;  /* 0x000000090600780c */ /* 0x000fe40004701670 */
[----:B------:R-:W-:Y:S02]  /*48f0*/  F2FP.F16.E4M3.UNPACK_B R24, R24 ;  /* 0x00000018ff18723e */ /* 0x000fe400020006ff */
[----:B0-2---:R-:W-:-:S03]  /*4900*/  PRMT R4, RZ, 0x7610, R4 ;  /* 0x00007610ff047816 */ /* 0x005fc60000000004 */
[----:B------:R-:W-:-:S05]  /*4910*/  HADD2.F32 R24, -RZ, R24.H0_H0 ;  /* 0x20000018ff187230 */ /* 0x000fca0000004100 */
[----:B------:R-:W-:-:S04]  /*4920*/  FMUL R5, R24, R15 ;  /* 0x0000000f18057220 */ /* 0x000fc80000400000 */
[----:B------:R-:W-:-:S05]  /*4930*/  FFMA R5, R58, R14, R5 ;  /* 0x0000000e3a057223 */ /* 0x000fca0000000005 */
[----:B------:R-:W-:-:S05]  /*4940*/  F2FP.SATFINITE.E4M3.F32.PACK_AB_MERGE_C R5, RZ, R5, RZ ;  /* 0x00000005ff05723e */ /* 0x000fca00048070ff */
[----:B------:R0:W-:Y:S01]  /*4950*/  @!P3 STG.E.U8 desc[UR20][R16.64+0x39], R5 ;  /* 0x000039051000b986 */ /* 0x0001e2000c101114 */
[----:B------:R-:W-:Y:S05]  /*4960*/  @P0 BRA `(.L_x_105) ;  /* 0x0000000000040947 */ /* 0x000fea0003800000 */
[----:B------:R2:W5:Y:S02]  /*4970*/  LDG.E.U8 R4, desc[UR20][R22.64+0x38] ;  /* 0x0000381416047981 */ /* 0x000564000c1e1100 */
.L_x_105:
[----:B------:R-:W-:Y:S05]  /*4980*/  BSYNC B1 ;  /* 0x0000000000017941 */ /* 0x000fea0003800000 */
.L_x_104:
[----:B-----5:R-:W-:Y:S01]  /*4990*/  LOP3.LUT R4, R4, 0xff, RZ, 0xc0, !PT ;  /* 0x000000ff04047812 */ /* 0x020fe200078ec0ff */
[----:B------:R-:W-:Y:S01]  /*49a0*/  BSSY B1, `(.L_x_106) ;  /* 0x000000b000017945 */ /* 0x000fe20003800000 */
[----:B------:R-:W-:Y:S02]  /*49b0*/  ISETP.LT.OR P1, PT, R6, 0x9, !P1 ;  /* 0x000000090600780c */ /* 0x000fe40004f21670 */
[----:B------:R-:W-:-:S05]  /*49c0*/  F2FP.F16.E4M3.UNPACK_B R4, R4 ;  /* 0x00000004ff04723e */ /* 0x000fca00020006ff */
[----:B------:R-:W-:-:S05]  /*49d0*/  HADD2.F32 R4, -RZ, R4.H0_H0 ;  /* 0x20000004ff047230 */ /* 0x000fca0000004100 */
[----:B------:R-:W-:-:S04]  /*49e0*/  FMUL R4, R4, R15 ;  /* 0x0000000f04047220 */ /* 0x000fc80000400000 */
[----:B------:R-:W-:-:S05]  /*49f0*/  FFMA R4, R57, R14, R4 ;  /* 0x0000000e39047223 */ /* 0x000fca0000000004 */
[----:B0-----:R-:W-:Y:S02]  /*4a00*/  F2FP.SATFINITE.E4M3.F32.PACK_AB_MERGE_C R5, RZ, R4, RZ ;  /* 0x00000004ff05723e */ /* 0x001fe400048070ff */
[----:B------:R-:W-:-:S03]  /*4a10*/  PRMT R4, RZ, 0x7610, R4 ;  /* 0x00007610ff047816 */ /* 0x000fc60000000004 */
[----:B------:R0:W-:Y:S01]  /*4a20*/  @!P0 STG.E.U8 desc[UR20][R18.64+0x38], R5 ;  /* 0x0000380512008986 */ /* 0x0001e2000c101114 */
[----:B------:R-:W-:Y:S05]  /*4a30*/  @P1 BRA `(.L_x_107) ;  /* 0x0000000000041947 */ /* 0x000fea0003800000 */
[----:B------:R0:W5:Y:S02]  /*4a40*/  LDG.E.U8 R4, desc[UR20][R22.64+0x39] ;  /* 0x0000391416047981 */ /* 0x000164000c1e1100 */
.L_x_107:
[----:B------:R-:W-:Y:S05]  /*4a50*/  BSYNC B1 ;  /* 0x0000000000017941 */ /* 0x000fea0003800000 */
.L_x_106:
[----:B------:R-:W-:Y:S05]  /*4a60*/  @P1 BRA `(.L_x_108) ;  /* 0x0000000800601947 */ /* 0x000fea0003800000 */
[----:B-----5:R-:W-:-:S04]  /*4a70*/  LOP3.LUT R4, R4, 0xff, RZ, 0xc0, !PT ;  /* 0x000000ff04047812 */ /* 0x020fc800078ec0ff */
[----:B------:R-:W-:-:S05]  /*4a80*/  F2FP.F16.E4M3.UNPACK_B R4, R4 ;  /* 0x00000004ff04723e */ /* 0x000fca00020006ff */
[----:B------:R-:W-:-:S05]  /*4a90*/  HADD2.F32 R4, -RZ, R4.H0_H0 ;  /* 0x20000004ff047230 */ /* 0x000fca0000004100 */
[----:B0-----:R-:W-:-:S04]  /*4aa0*/  FMUL R5, R4, R15 ;  /* 0x0000000f04057220 */ /* 0x001fc80000400000 */
[----:B------:R-:W-:-:S05]  /*4ab0*/  FFMA R5, R56, R14, R5 ;  /* 0x0000000e38057223 */ /* 0x000fca0000000005 */
[----:B------:R-:W-:-:S05]  /*4ac0*/  F2FP.SATFINITE.E4M3.F32.PACK_AB_MERGE_C R5, RZ, R5, RZ ;  /* 0x00000005ff05723e */ /* 0x000fca00048070ff */
[----:B------:R0:W-:Y:S01]  /*4ad0*/  STG.E.U8 desc[UR20][R18.64+0x39], R5 ;  /* 0x0000390512007986 */ /* 0x0001e2000c101114 */
[----:B------:R-:W-:Y:S05]  /*4ae0*/  BRA `(.L_x_108) ;  /* 0x0000000800407947 */ /* 0x000fea0003800000 */
.L_x_43:
[C---:B------:R-:W-:Y:S01]  /*4af0*/  ISETP.GE.AND P3, PT, R24.reuse, 0x1, PT ;  /* 0x000000011800780c */ /* 0x040fe20003f66270 */
[-C--:B--2---:R-:W-:Y:S01]  /*4b00*/  FMUL R87, R87, R14.reuse ;  /* 0x0000000e57577220 */ /* 0x084fe20000400000 */
[----:B------:R-:W-:Y:S01]  /*4b10*/  ISETP.GE.AND P0, PT, R24, 0x2, PT ;  /* 0x000000021800780c */ /* 0x000fe20003f06270 */
[-C--:B------:R-:W-:Y:S01]  /*4b20*/  FMUL R86, R86, R14.reuse ;  /* 0x0000000e56567220 */ /* 0x080fe20000400000 */
[C---:B------:R-:W-:Y:S01]  /*4b30*/  ISETP.LT.OR P1, PT, R6.reuse, 0x1, !P3 ;  /* 0x000000010600780c */ /* 0x040fe20005f21670 */
[-C--:B------:R-:W-:Y:S01]  /*4b40*/  FMUL R85, R85, R14.reuse ;  /* 0x0000000e55557220 */ /* 0x080fe20000400000 */
[----:B------:R-:W-:Y:S01]  /*4b50*/  ISETP.LT.OR P2, PT, R6, 0x1, !P0 ;  /* 0x000000010600780c */ /* 0x000fe20004741670 */
[-C--:B------:R-:W-:Y:S01]  /*4b60*/  FMUL R84, R84, R14.reuse ;  /* 0x0000000e54547220 */ /* 0x080fe20000400000 */
[----:B------:R-:W-:Y:S01]  /*4b70*/  ISETP.LT.OR P3, PT, R6, 0x9, !P3 ;  /* 0x000000090600780c */ /* 0x000fe20005f61670 */
[-C--:B------:R-:W-:Y:S01]  /*4b80*/  FMUL R83, R83, R14.reuse ;  /* 0x0000000e53537220 */ /* 0x080fe20000400000 */
[----:B------:R-:W-:Y:S01]  /*4b90*/  F2FP.SATFINITE.E4M3.F32.PACK_AB_MERGE_C R87, RZ, R87, RZ ;  /* 0x00000057ff57723e */ /* 0x000fe200048070ff */
[----:B------:R-:W-:Y:S01]  /*4ba0*/  FMUL R82, R82, R14 ;  /* 0x0000000e52527220 */ /* 0x000fe20000400000 */
[----:B------:R-:W-:Y:S01]  /*4bb0*/  F2FP.SATFINITE.E4M3.F32.PACK_AB_MERGE_C R5, RZ, R86, RZ ;  /* 0x00000056ff05723e */ /* 0x000fe200048070ff */
[-C--:B------:R-:W-:Y:S01]  /*4bc0*/  FMUL R81, R81, R14.reuse ;  /* 0x0000000e51517220 */ /* 0x080fe20000400000 */
[----:B------:R-:W-:Y:S01]  /*4bd0*/  F2FP.SATFINITE.E4M3.F32.PACK_AB_MERGE_C R85, RZ, R85, RZ ;  /* 0x00000055ff55723e */ /* 0x000fe200048070ff */
[-C--:B------:R-:W-:Y:S01]  /*4be0*/  FMUL R80, R80, R14.reuse ;  /* 0x0000000e50507220 */ /* 0x080fe20000400000 */
[----:B------:R-:W-:Y:S01]  /*4bf0*/  ISETP.LT.OR P0, PT, R6, 0x9, !P0 ;  /* 0x000000090600780c */ /* 0x000fe20004701670 */
[----:B------:R-:W-:Y:S01]  /*4c00*/  @!P1 STG.E.U8 desc[UR20][R16.64], R87 ;  /* 0x0000005710009986 */ /* 0x000fe2000c101114 */
[C---:B------:R-:W-:Y:S01]  /*4c10*/  ISETP.GE.AND P1, PT, R24.reuse, 0x9, PT ;  /* 0x000000091800780c */ /* 0x040fe20003f26270 */
[-C--:B------:R-:W-:Y:S01]  /*4c20*/  FMUL R79, R79, R14.reuse ;  /* 0x0000000e4f4f7220 */ /* 0x080fe20000400000 */
[----:B------:R-:W-:Y:S01]  /*4c30*/  F2FP.SATFINITE.E4M3.F32.PACK_AB_MERGE_C R83, RZ, R83, RZ ;  /* 0x00000053ff53723e */ /* 0x000fe200048070ff */
[----:B------:R0:W-:Y:S01]  /*4c40*/  @!P2 STG.E.U8 desc[UR20][R16.64+0x1], R5 ;  /* 0x000001051000a986 */ /* 0x0001e2000c101114 */
[----:B------:R-:W-:Y:S01]  /*4c50*/  ISETP.GE.AND P2, PT, R24, 0xa, PT ;  /* 0x0000000a1800780c */ /* 0x000fe20003f46270 */
[----:B------:R-:W-:Y:S01]  /*4c60*/  FMUL R78, R78, R14 ;  /* 0x0000000e4e4e7220 */ /* 0x000fe20000400000 */
[----:B------:R-:W-:Y:S01]  /*4c70*/  F2FP.SATFINITE.E4M3.F32.PACK_AB_MERGE_C R23, RZ, R82, RZ ;  /* 0x00000052ff17723e */ /* 0x000fe200048070ff */
[----:B------:R-:W-:Y:S01]  /*4c80*/  @!P3 STG.E.U8 desc[UR20][R18.64], R85 ;  /* 0x000000551200b986 */ /* 0x000fe2000c101114 */
[----:B------:R-:W-:Y:S01]  /*4c90*/  ISETP.LT.OR P3, PT, R6, 0x1, !P1 ;  /* 0x000000010600780c */ /* 0x000fe20004f61670 */
[-C--:B------:R-:W-:Y:S01]  /*4ca0*/  FMUL R76, R76, R14.reuse ;  /* 0x0000000e4c4c7220 */ /* 0x080fe20000400000 */
[C---:B------:R-:W-:Y:S01]  /*4cb0*/  ISETP.LT.OR P5, PT, R6.reuse, 0x1, !P2 ;  /* 0x000000010600780c */ /* 0x040fe200057a1670 */
[-C--:B------:R-:W-:Y:S01]  /*4cc0*/  FMUL R77, R77, R14.reuse ;  /* 0x0000000e4d4d7220 */ /* 0x080fe20000400000 */
[----:B------:R-:W-:Y:S01]  /*4cd0*/  ISETP.LT.OR P1, PT, R6, 0x9, !P1 ;  /* 0x000000090600780c */ /* 0x000fe20004f21670 */
[-C--:B------:R-:W-:Y:S01]  /*4ce0*/  FMUL R75, R75, R14.reuse ;  /* 0x0000000e4b4b7220 */ /* 0x080fe20000400000 */
[----:B------:R-:W-:Y:S01]  /*4cf0*/  F2FP.SATFINITE.E4M3.F32.PACK_AB_MERGE_C R81, RZ, R81, RZ ;  /* 0x00000051ff51723e */ /* 0x000fe200048070ff */
[----:B------:R-:W-:Y:S01]  /*4d00*/  FMUL R74, R74, R14 ;  /* 0x0000000e4a4a7220 */ /* 0x000fe20000400000 */
[----:B0-----:R-:W-:Y:S01]  /*4d10*/  F2FP.SATFINITE.E4M3.F32.PACK_AB_MERGE_C R5, RZ, R84, RZ ;  /* 0x00000054ff05723e */ /* 0x001fe200048070ff */
[-C--:B------:R-:W-:Y:S01]  /*4d20*/  FMUL R72, R72, R14.reuse ;  /* 0x0000000e48487220 */ /* 0x080fe20000400000 */
[----:B------:R-:W-:Y:S01]  /*4d30*/  ISETP.LT.OR P2, PT, R6, 0x9, !P2 ;  /* 0x000000090600780c */ /* 0x000fe20005741670 */
[----:B------:R-:W-:Y:S01]  /*4d40*/  FMUL R73, R73, R14 ;  /* 0x0000000e49497220 */ /* 0x000fe20000400000 */
[----:B------:R-:W-:Y:S01]  /*4d50*/  F2FP.SATFINITE.E4M3.F32.PACK_AB_MERGE_C R25, RZ, R80, RZ ;  /* 0x00000050ff19723e */ /* 0x000fe200048070ff */
[----:B------:R0:W-:Y:S01]  /*4d60*/  @!P0 STG.E.U8 desc[UR20][R18.64+0x1], R5 ;  /* 0x0000010512008986 */ /* 0x0001e2000c101114 */
[C---:B------:R-:W-:Y:S01]  /*4d70*/  ISETP.GE.AND P0, PT, R24.reuse, 0x11, PT ;  /* 0x000000111800780c */ /* 0x040fe20003f06270 */
[-C--:B------:R-:W-:Y:S01]  /*4d80*/  FMUL R71, R71, R14.reuse ;  /* 0x0000000e47477220 */ /* 0x080fe20000400000 */
[----:B------:R-:W-:Y:S01]  /*4d90*/  F2FP.SATFINITE.E4M3.F32.PACK_AB_MERGE_C R79, RZ, R79, RZ ;  /* 0x0000004fff4f723e */ /* 0x000fe200048070ff */
[----:B------:R-:W-:Y:S01]  /*4da0*/  @!P3 STG.E.U8 desc[UR20][R16.64+0x8], R83 ;  /* 0x000008531000b986 */ /* 0x000fe2000c101114 */
[----:B------:R-:W-:Y:S01]  /*4db0*/  ISETP.GE.AND P3, PT, R24, 0x12, PT ;  /* 0x000000121800780c */ /* 0x000fe20003f66270 */
[-C--:B------:R-:W-:Y:S01]  /*4dc0*/  FMUL R70, R70, R14.reuse ;  /* 0x0000000e46467220 */ /* 0x080fe20000400000 */
[----:B------:R-:W-:Y:S01]  /*4dd0*/  F2FP.SATFINITE.E4M3.F32.PACK_AB_MERGE_C R77, RZ, R77, RZ ;  /* 0x0000004dff4d723e */ /* 0x000fe200048070ff */
[----:B------:R1:W-:Y:S01]  /*4de0*/  @!P5 STG.E.U8 desc[UR20][R16.64+0x9], R23 ;  /* 0x000009171000d986 */ /* 0x0003e2000c101114 */
[C---:B------:R-:W-:Y:S01]  /*4df0*/  ISETP.LT.OR P5, PT, R6.reuse, 0x1, !P3 ;  /* 0x000000010600780c */ /* 0x040fe20005fa1670 */
[-C--:B------:R-:W-:Y:S01]  /*4e00*/  FMUL R69, R69, R14.reuse ;  /* 0x0000000e45457220 */ /* 0x080fe20000400000 */
[C---:B------:R-:W-:Y:S01]  /*4e10*/  ISETP.LT.OR P3, PT, R6.reuse, 0x9, !P3 ;  /* 0x000000090600780c */ /* 0x040fe20005f61670 */
[----:B------:R-:W-:Y:S01]  /*4e20*/  @!P1 STG.E.U8 desc[UR20][R18.64+0x8], R81 ;  /* 0x0000085112009986 */ /* 0x000fe2000c101114 */
[----:B------:R-:W-:Y:S01]  /*4e30*/  ISETP.LT.OR P1, PT, R6, 0x1, !P0 ;  /* 0x000000010600780c */ /* 0x000fe20004721670 */
[----:B------:R-:W-:Y:S01]  /*4e40*/  FMUL R68, R68, R14 ;  /* 0x0000000e44447220 */ /* 0x000fe20000400000 */
[----:B0-----:R-:W-:Y:S01]  /*4e50*/  F2FP.SATFINITE.E4M3.F32.PACK_AB_MERGE_C R5, RZ, R78, RZ ;  /* 0x0000004eff05723e */ /* 0x001fe200048070ff */
[----:B------:R-:W-:Y:S01]  /*4e60*/  @!P2 STG.E.U8 desc[UR20][R18.64+0x9], R25 ;  /* 0x000009191200a986 */ /* 0x000fe2000c101114 */
[----:B------:R-:W-:Y:S01]  /*4e70*/  ISETP.GE.AND P2, PT, R24, 0x19, PT ;  /* 0x000000191800780c */ /* 0x000fe20003f46270 */
[-C--:B------:R-:W-:Y:S01]  /*4e80*/  FMUL R67, R67, R14.reuse ;  /* 0x0000000e43437220 */ /* 0x080fe20000400000 */
[----:B------:R-:W-:Y:S01]  /*4e90*/  ISETP.LT.OR P0, PT, R6, 0x9, !P0 ;  /* 0x000000090600780c */ /* 0x000fe20004701670 */
[----:B------:R-:W-:Y:S01]  /*4ea0*/  FMUL R66, R66, R14 ;  /* 0x0000000e42427220 */ /* 0x000fe20000400000 */
[----:B------:R-:W-:Y:S01]  /*4eb0*/  ISETP.LT.OR P6, PT, R6, 0x1, !P2 ;  /* 0x000000010600780c */ /* 0x000fe200057c1670 */
[----:B------:R0:W-:Y:S01]  /*4ec0*/  @!P5 STG.E.U8 desc[UR20][R16.64+0x11], R5 ;  /* 0x000011051000d986 */ /* 0x0001e2000c101114 */
[----:B-1----:R-:W-:Y:S01]  /*4ed0*/  F2FP.SATFINITE.E4M3.F32.PACK_AB_MERGE_C R23, RZ, R76, RZ ;  /* 0x0000004cff17723e */ /* 0x002fe200048070ff */
[-C--:B------:R-:W-:Y:S01]  /*4ee0*/  FMUL R64, R64, R14.reuse ;  /* 0x0000000e40407220 */ /* 0x080fe20000400000 */
[----:B------:R-:W-:Y:S01]  /*4ef0*/  F2FP.SATFINITE.E4M3.F32.PACK_AB_MERGE_C R75, RZ, R75, RZ ;  /* 0x0000004bff4b723e */ /* 0x000fe200048070ff */
[----:B------:R-:W-:Y:S01]  /*4f00*/  @!P1 STG.E.U8 desc[UR20][R16.64+0x10], R79 ;  /* 0x0000104f10009986 */ /* 0x000fe2000c101114 */
[----:B------:R-:W-:Y:S01]  /*4f10*/  ISETP.GE.AND P1, PT, R24, 0x1a, PT ;  /* 0x0000001a1800780c */ /* 0x000fe20003f26270 */
[-C--:B------:R-:W-:Y:S01]  /*4f20*/  FMUL R65, R65, R14.reuse ;  /* 0x0000000e41417220 */ /* 0x080fe20000400000 */
[C---:B------:R-:W-:Y:S01]  /*4f30*/  ISETP.LT.OR P2, PT, R6.reuse, 0x9, !P2 ;  /* 0x000000090600780c */ /* 0x040fe20005741670 */
[----:B------:R1:W-:Y:S01]  /*4f40*/  @!P3 STG.E.U8 desc[UR20][R18.64+0x11], R23 ;  /* 0x000011171200b986 */ /* 0x0003e2000c101114 */
[C---:B------:R-:W-:Y:S01]  /*4f50*/  ISETP.LT.OR P5, PT, R6.reuse, 0x1, !P1 ;  /* 0x000000010600780c */ /* 0x040fe20004fa1670 */
[----:B------:R-:W-:Y:S01]  /*4f60*/  FMUL R63, R63, R14 ;  /* 0x0000000e3f3f7220 */ /* 0x000fe20000400000 */
[----:B------:R-:W-:Y:S01]  /*4f70*/  ISETP.LT.OR P3, PT, R6, 0x9, !P1 ;  /* 0x000000090600780c */ /* 0x000fe20004f61670 */
[----:B------:R-:W-:Y:S01]  /*4f80*/  @!P0 STG.E.U8 desc[UR20][R18.64+0x10], R77 ;  /* 0x0000104d12008986 */ /* 0x000fe2000c101114 */
[----:B0-----:R-:W-:Y:S01]  /*4f90*/  F2FP.SATFINITE.E4M3.F32.PACK_AB_MERGE_C R5, RZ, R74, RZ ;  /* 0x0000004aff05723e */ /* 0x001fe200048070ff */
[-C--:B------:R-:W-:Y:S01]  /*4fa0*/  FMUL R62, R62, R14.reuse ;  /* 0x0000000e3e3e7220 */ /* 0x080fe20000400000 */
[C---:B------:R-:W-:Y:S01]  /*4fb0*/  ISETP.GE.AND P0, PT, R24.reuse, 0x21, PT ;  /* 0x000000211800780c */ /* 0x040fe20003f06270 */
[----:B------:R-:W-:Y:S01]  /*4fc0*/  @!P6 STG.E.U8 desc[UR20][R16.64+0x18], R75 ;  /* 0x0000184b1000e986 */ /* 0x000fe2000c101114 */
[----:B------:R-:W-:Y:S01]  /*4fd0*/  ISETP.GE.AND P1, PT, R24, 0x22, PT ;  /* 0x000000221800780c */ /* 0x000fe20003f26270 */
[-C--:B------:R-:W-:Y:S01]  /*4fe0*/  FMUL R61, R61, R14.reuse ;  /* 0x0000000e3d3d7220 */ /* 0x080fe20000400000 */
[----:B------:R-:W-:Y:S01]  /*4ff0*/  ISETP.LT.OR P6, PT, R6, 0x1, !P0 ;  /* 0x000000010600780c */ /* 0x000fe200047c1670 */
[----:B------:R-:W-:Y:S01]  /*5000*/  FMUL R60, R60, R14 ;  /* 0x0000000e3c3c7220 */ /* 0x000fe20000400000 */
[----:B-1----:R-:W-:Y:S01]  /*5010*/  F2FP.SATFINITE.E4M3.F32.PACK_AB_MERGE_C R23, RZ, R72, RZ ;  /* 0x00000048ff17723e */ /* 0x002fe200048070ff */
[----:B------:R0:W-:Y:S01]  /*5020*/  @!P5 STG.E.U8 desc[UR20][R16.64+0x19], R5 ;  /* 0x000019051000d986 */ /* 0x0001e2000c101114 */
[----:B------:R-:W-:Y:S01]  /*5030*/  ISETP.LT.OR P5, PT, R6, 0x1, !P1 ;  /* 0x000000010600780c */ /* 0x000fe20004fa1670 */
[-C--:B------:R-:W-:Y:S01]  /*5040*/  FMUL R59, R59, R14.reuse ;  /* 0x0000000e3b3b7220 */ /* 0x080fe20000400000 */
[----:B------:R-:W-:Y:S01]  /*5050*/  F2FP.SATFINITE.E4M3.F32.PACK_AB_MERGE_C R73, RZ, R73, RZ ;  /* 0x00000049ff49723e */ /* 0x000fe200048070ff */
[----:B------:R1:W-:Y:S01]  /*5060*/  @!P3 STG.E.U8 desc[UR20][R18.64+0x19], R23 ;  /* 0x000019171200b986 */ /* 0x0003e2000c101114 */
[----:B------:R-:W-:Y:S01]  /*5070*/  F2FP.SATFINITE.E4M3.F32.PACK_AB_MERGE_C R71, RZ, R71, RZ ;  /* 0x00000047ff47723e */ /* 0x000fe200048070ff */
[----:B------:R-:W-:Y:S01]  /*5080*/  FMUL R58, R58, R14 ;  /* 0x0000000e3a3a7220 */ /* 0x000fe20000400000 */
[----:B------:R-:W-:Y:S01]  /*5090*/  F2FP.SATFINITE.E4M3.F32.PACK_AB_MERGE_C R25, RZ, R70, RZ ;  /* 0x00000046ff19723e */ /* 0x000fe200048070ff */
[----:B------:R-:W-:Y:S01]  /*50a0*/  @!P2 STG.E.U8 desc[UR20][R18.64+0x18], R73 ;  /* 0x000018491200a986 */ /* 0x000fe2000c101114 */
[----:B------:R-:W-:Y:S01]  /*50b0*/  ISETP.LT.OR P3, PT, R6, 0x9, !P1 ;  /* 0x000000090600780c */ /* 0x000fe20004f61670 */
[-C--:B------:R-:W-:Y:S01]  /*50c0*/  FMUL R57, R57, R14.reuse ;  /* 0x0000000e39397220 */ /* 0x080fe20000400000 */
[----:B------:R-:W-:Y:S01]  /*50d0*/  ISETP.GE.AND P2, PT, R24, 0x29, PT ;  /* 0x000000291800780c */ /* 0x000fe20003f46270 */
[----:B------:R-:W-:Y:S01]  /*50e0*/  @!P6 STG.E.U8 desc[UR20][R16.64+0x20], R71 ;  /* 0x000020471000e986 */ /* 0x000fe2000c101114 */
[----:B------:R-:W-:Y:S01]  /*50f0*/  ISETP.LT.OR P0, PT, R6, 0x9, !P0 ;  /* 0x000000090600780c */ /* 0x000fe20004701670 */
[----:B------:R-:W-:Y:S01]  /*5100*/  FMUL R56, R56, R14 ;  /* 0x0000000e38387220 */ /* 0x000fe20000400000 */
[----:B------:R-:W-:Y:S01]  /*5110*/  ISETP.GE.AND P1, PT, R24, 0x2a, PT ;  /* 0x0000002a1800780c */ /* 0x000fe20003f26270 */
[----:B------:R-:W-:Y:S01]  /*5120*/  @!P5 STG.E.U8 desc[UR20][R16.64+0x21], R25 ;  /* 0x000021191000d986 */ /* 0x000fe2000c101114 */
[----:B------:R-:W-:-:S02]  /*5130*/  ISETP.LT.OR P6, PT, R6, 0x1, !P2 ;  /* 0x000000010600780c */ /* 0x000fc400057c1670 */
[C---:B------:R-:W-:Y:S02]  /*5140*/  ISETP.LT.OR P5, PT, R6.reuse, 0x1, !P1 ;  /* 0x000000010600780c */ /* 0x040fe40004fa1670 */
[----:B------:R-:W-:Y:S02]  /*5150*/  F2FP.SATFINITE.E4M3.F32.PACK_AB_MERGE_C R69, RZ, R69, RZ ;  /* 0x00000045ff45723e */ /* 0x000fe400048070ff */
[----:B0-----:R-:W-:Y:S02]  /*5160*/  F2FP.SATFINITE.E4M3.F32.PACK_AB_MERGE_C R5, RZ, R68, RZ ;  /* 0x00000044ff05723e */ /* 0x001fe400048070ff */
[----:B------:R-:W-:Y:S01]  /*5170*/  F2FP.SATFINITE.E4M3.F32.PACK_AB_MERGE_C R67, RZ, R67, RZ ;  /* 0x00000043ff43723e */ /* 0x000fe200048070ff */
[----:B------:R-:W-:Y:S01]  /*5180*/  @!P0 STG.E.U8 desc[UR20][R18.64+0x20], R69 ;  /* 0x0000204512008986 */ /* 0x000fe2000c101114 */
[----:B-1----:R-:W-:Y:S02]  /*5190*/  F2FP.SATFINITE.E4M3.F32.PACK_AB_MERGE_C R23, RZ, R66, RZ ;  /* 0x00000042ff17723e */ /* 0x002fe400048070ff */
[C---:B------:R-:W-:Y:S01]  /*51a0*/  ISETP.LT.OR P1, PT, R6.reuse, 0x9, !P1 ;  /* 0x000000090600780c */ /* 0x040fe20004f21670 */
[----:B------:R0:W-:Y:S01]  /*51b0*/  @!P3 STG.E.U8 desc[UR20][R18.64+0x21], R5 ;  /* 0x000021051200b986 */ /* 0x0001e2000c101114 */
[----:B------:R-:W-:-:S02]  /*51c0*/  ISETP.LT.OR P2, PT, R6, 0x9, !P2 ;  /* 0x000000090600780c */ /* 0x000fc40005741670 */
[C---:B------:R-:W-:Y:S01]  /*51d0*/  ISETP.GE.AND P3, PT, R24.reuse, 0x31, PT ;  /* 0x000000311800780c */ /* 0x040fe20003f66270 */
[----:B------:R-:W-:Y:S01]  /*51e0*/  @!P6 STG.E.U8 desc[UR20][R16.64+0x28], R67 ;  /* 0x000028431000e986 */ /* 0x000fe2000c101114 */
[----:B------:R-:W-:Y:S02]  /*51f0*/  ISETP.GE.AND P0, PT, R24, 0x32, PT ;  /* 0x000000321800780c */ /* 0x000fe40003f06270 */
[----:B------:R-:W-:Y:S01]  /*5200*/  F2FP.SATFINITE.E4M3.F32.PACK_AB_MERGE_C R65, RZ, R65, RZ ;  /* 0x00000041ff41723e */ /* 0x000fe200048070ff */
[----:B------:R1:W-:Y:S01]  /*5210*/  @!P5 STG.E.U8 desc[UR20][R16.64+0x29], R23 ;  /* 0x000029171000d986 */ /* 0x0003e2000c101114 */
[C---:B------:R-:W-:Y:S02]  /*5220*/  ISETP.LT.OR P5, PT, R6.reuse, 0x1, !P3 ;  /* 0x000000010600780c */ /* 0x040fe40005fa1670 */
[----:B------:R-:W-:Y:S02]  /*5230*/  ISETP.LT.OR P6, PT, R6, 0x1, !P0 ;  /* 0x000000010600780c */ /* 0x000fe400047c1670 */
[----:B0-----:R-:W-:Y:S01]  /*5240*/  F2FP.SATFINITE.E4M3.F32.PACK_AB_MERGE_C R5, RZ, R64, RZ ;  /* 0x00000040ff05723e */ /* 0x001fe200048070ff */
[----:B------:R-:W-:Y:S01]  /*5250*/  @!P2 STG.E.U8 desc[UR20][R18.64+0x28], R65 ;  /* 0x000028411200a986 */ /* 0x000fe2000c101114 */
[----:B------:R-:W-:-:S02]  /*5260*/  F2FP.SATFINITE.E4M3.F32.PACK_AB_MERGE_C R63, RZ, R63, RZ ;  /* 0x0000003fff3f723e */ /* 0x000fc400048070ff */
[----:B------:R-:W-:Y:S01]  /*5270*/  ISETP.GE.AND P2, PT, R24, 0x3a, PT ;  /* 0x0000003a1800780c */ /* 0x000fe20003f46270 */
[----:B------:R0:W-:Y:S01]  /*5280*/  @!P1 STG.E.U8 desc[UR20][R18.64+0x29], R5 ;  /* 0x0000290512009986 */ /* 0x0001e2000c101114 */
[----:B------:R-:W-:Y:S02]  /*5290*/  ISETP.LT.OR P1, PT, R6, 0x9, !P3 ;  /* 0x000000090600780c */ /* 0x000fe40005f21670 */
[----:B-1----:R-:W-:Y:S01]  /*52a0*/  F2FP.SATFINITE.E4M3.F32.PACK_AB_MERGE_C R23, RZ, R62, RZ ;  /* 0x0000003eff17723e */ /* 0x002fe200048070ff */
[----:B------:R-:W-:Y:S01]  /*52b0*/  @!P5 STG.E.U8 desc[UR20][R16.64+0x30], R63 ;  /* 0x0000303f1000d986 */ /* 0x000fe2000c101114 */
[----:B------:R-:W-:Y:S02]  /*52c0*/  ISETP.GE.AND P3, PT, R24, 0x39, PT ;  /* 0x000000391800780c */ /* 0x000fe40003f66270 */
[C---:B------:R-:W-:Y:S01]  /*52d0*/  ISETP.LT.OR P0, PT, R6.reuse, 0x9, !P0 ;  /* 0x000000090600780c */ /* 0x040fe20004701670 */
[----:B------:R1:W-:Y:S01]  /*52e0*/  @!P6 STG.E.U8 desc[UR20][R16.64+0x31], R23 ;  /* 0x000031171000e986 */ /* 0x0003e2000c101114 */
[----:B------:R-:W-:-:S02]  /*52f0*/  ISETP.LT.OR P5, PT, R6, 0x1, !P3 ;  /* 0x000000010600780c */ /* 0x000fc40005fa1670 */
[C---:B------:R-:W-:Y:S02]  /*5300*/  ISETP.LT.OR P6, PT, R6.reuse, 0x1, !P2 ;  /* 0x000000010600780c */ /* 0x040fe400057c1670 */
[C---:B------:R-:W-:Y:S02]  /*5310*/  ISETP.LT.OR P3, PT, R6.reuse, 0x9, !P3 ;  /* 0x000000090600780c */ /* 0x040fe40005f61670 */
[----:B------:R-:W-:Y:S02]  /*5320*/  ISETP.LT.OR P2, PT, R6, 0x9, !P2 ;  /* 0x000000090600780c */ /* 0x000fe40005741670 */
[----:B------:R-:W-:Y:S02]  /*5330*/  F2FP.SATFINITE.E4M3.F32.PACK_AB_MERGE_C R61, RZ, R61, RZ ;  /* 0x0000003dff3d723e */ /* 0x000fe400048070ff */
[----:B0-----:R-:W-:Y:S02]  /*5340*/  F2FP.SATFINITE.E4M3.F32.PACK_AB_MERGE_C R5, RZ, R60, RZ ;  /* 0x0000003cff05723e */ /* 0x001fe400048070ff */
[----:B------:R-:W-:Y:S01]  /*5350*/  F2FP.SATFINITE.E4M3.F32.PACK_AB_MERGE_C R59, RZ, R59, RZ ;  /* 0x0000003bff3b723e */ /* 0x000fe200048070ff */
[----:B------:R0:W-:Y:S01]  /*5360*/  @!P1 STG.E.U8 desc[UR20][R18.64+0x30], R61 ;  /* 0x0000303d12009986 */ /* 0x0001e2000c101114 */
[----:B-1----:R-:W-:-:S02]  /*5370*/  F2FP.SATFINITE.E4M3.F32.PACK_AB_MERGE_C R23, RZ, R58, RZ ;  /* 0x0000003aff17723e */ /* 0x002fc400048070ff */
[----:B------:R-:W-:Y:S01]  /*5380*/  F2FP.SATFINITE.E4M3.F32.PACK_AB_MERGE_C R57, RZ, R57, RZ ;  /* 0x00000039ff39723e */ /* 0x000fe200048070ff */
[----:B------:R0:W-:Y:S01]  /*5390*/  @!P0 STG.E.U8 desc[UR20][R18.64+0x31], R5 ;  /* 0x0000310512008986 */ /* 0x0001e2000c101114 */
[----:B------:R-:W-:-:S03]  /*53a0*/  F2FP.SATFINITE.E4M3.F32.PACK_AB_MERGE_C R25, RZ, R56, RZ ;  /* 0x00000038ff19723e */ /* 0x000fc600048070ff */
[----:B------:R0:W-:Y:S04]  /*53b0*/  @!P5 STG.E.U8 desc[UR20][R16.64+0x38], R59 ;  /* 0x0000383b1000d986 */ /* 0x0001e8000c101114 */
[----:B------:R0:W-:Y:S04]  /*53c0*/  @!P6 STG.E.U8 desc[UR20][R16.64+0x39], R23 ;  /* 0x000039171000e986 */ /* 0x0001e8000c101114 */
[----:B------:R0:W-:Y:S04]  /*53d0*/  @!P3 STG.E.U8 desc[UR20][R18.64+0x38], R57 ;  /* 0x000038391200b986 */ /* 0x0001e8000c101114 */
[----:B------:R0:W-:Y:S02]  /*53e0*/  @!P2 STG.E.U8 desc[UR20][R18.64+0x39], R25 ;  /* 0x000039191200a986 */ /* 0x0001e4000c101114 */
.L_x_108:
[----:B------:R-:W-:Y:S05]  /*53f0*/  BSYNC B0 ;  /* 0x0000000000007941 */ /* 0x000fea0003800000 */
.L_x_42:
[C---:B------:R-:W-:Y:S01]  /*5400*/  LEA R2, P0, R8.reuse, R2, 0x1 ;  /* 0x0000000208027211 */ /* 0x040fe200078008ff */
[----:B------:R-:W-:Y:S01]  /*5410*/  ULDC.64 UR6, c[0x0][0x650] ;  /* 0x0001940000067ab9 */ /* 0x000fe20000000a00 */
[----:B-----5:R-:W-:Y:S01]  /*5420*/  IMAD.U32 R4, RZ, RZ, UR12 ;  /* 0x0000000cff047e24 */ /* 0x020fe2000f8e00ff */
[----:B0-----:R-:W-:Y:S01]  /*5430*/  PRMT R16, RZ, 0x7610, R16 ;  /* 0x00007610ff107816 */ /* 0x001fe20000000010 */
[----:B------:R-:W-:Y:S01]  /*5440*/  IMAD.MOV.U32 R6, RZ, RZ, -0x1 ;  /* 0xffffffffff067424 */ /* 0x000fe200078e00ff */
[----:B------:R-:W-:Y:S01]  /*5450*/  LEA.HI.X R3, R8, R3, R0, 0x1, P0 ;  /* 0x0000000308037211 */ /* 0x000fe200000f0c00 */
[----:B------:R0:W-:Y:S01]  /*5460*/  SYNCS.ARRIVE.TRANS64.A1T0 RZ, [R4+UR23], RZ ;  /* 0x000000ff04ff79a7 */ /* 0x0001e20008100017 */
[----:B------:R-:W-:Y:S01]  /*5470*/  ISETP.GE.U32.AND P0, PT, R2, UR6, PT ;  /* 0x0000000602007c0c */ /* 0x000fe2000bf06070 */
[----:B------:R-:W-:-:S03]  /*5480*/  IMAD.MOV.U32 R5, RZ, RZ, -0x1 ;  /* 0xffffffffff057424 */ /* 0x000fc600078e00ff */
[----:B------:R-:W-:Y:S01]  /*5490*/  ISETP.GE.U32.AND.EX P0, PT, R3, UR7, PT, P0 ;  /* 0x0000000703007c0c */ /* 0x000fe2000bf06100 */
[----:B0-----:R-:W-:-:S12]  /*54a0*/  IMAD.MOV.U32 R4, RZ, RZ, -0x1 ;  /* 0xffffffffff047424 */ /* 0x001fd800078e00ff */
[----:B------:R-:W-:Y:S05]  /*54b0*/  @P0 BRA `(.L_x_109) ;  /* 0x0000000400600947 */ /* 0x000fea0003800000 */
[----:B------:R-:W0:Y:S01]  /*54c0*/  S2R R28, SR_CTAID.X ;  /* 0x00000000001c7919 */ /* 0x000e220000002500 */
[----:B--234-:R-:W2:Y:S01]  /*54d0*/  LDC.64 R22, c[0x0][0x628] ;  /* 0x00018a00ff167b82 */ /* 0x01cea20000000a00 */
[----:B------:R-:W-:Y:S01]  /*54e0*/  ULDC UR6, c[0x0][0x150] ;  /* 0x0000540000067ab9 */ /* 0x000fe20000000800 */
[----:B-1----:R-:W-:Y:S01]  /*54f0*/  IMAD.MOV.U32 R18, RZ, RZ, R2 ;  /* 0x000000ffff127224 */ /* 0x002fe200078e0002 */
[----:B------:R-:W1:Y:S01]  /*5500*/  S2R R30, SR_CTAID.Y ;  /* 0x00000000001e7919 */ /* 0x000e620000002600 */
[----:B------:R-:W-:-:S04]  /*5510*/  IMAD.MOV.U32 R19, RZ, RZ, R3 ;  /* 0x000000ffff137224 */ /* 0x000fc800078e0003 */
[----:B------:R-:W3:Y:S08]  /*5520*/  LDC R31, c[0x0][0x144] ;  /* 0x00005100ff1f7b82 */ /* 0x000ef00000000800 */
[----:B------:R-:W4:Y:S08]  /*5530*/  LDC R6, c[0x0][0x630] ;  /* 0x00018c00ff067b82 */ /* 0x000f300000000800 */
[----:B------:R-:W1:Y:S01]  /*5540*/  LDC.64 R26, c[0x0][0x620] ;  /* 0x00018800ff1a7b82 */ /* 0x000e620000000a00 */
[----:B--2---:R-:W-:-:S04]  /*5550*/  ISETP.NE.U32.AND P0, PT, R22, RZ, PT ;  /* 0x000000ff1600720c */ /* 0x004fc80003f05070 */
[----:B------:R-:W-:Y:S02]  /*5560*/  ISETP.NE.AND.EX P0, PT, R23, RZ, PT, P0 ;  /* 0x000000ff1700720c */ /* 0x000fe40003f05300 */
[----:B0-----:R-:W-:-:S05]  /*5570*/  I2FP.F32.U32 R4, R28 ;  /* 0x0000001c00047245 */ /* 0x001fca0000201000 */
[----:B------:R-:W-:-:S04]  /*5580*/  FMUL R4, R4, UR6 ;  /* 0x0000000604047c20 */ /* 0x000fc80008400000 */
[----:B------:R0:W2:Y:S02]  /*5590*/  F2I.U32.TRUNC.NTZ R29, R4 ;  /* 0x00000004001d7305 */ /* 0x0000a4000020f000 */
[----:B---34-:R-:W-:Y:S05]  /*55a0*/  @!P0 BRA `(.L_x_110) ;  /* 0x0000000000288947 */ /* 0x018fea0003800000 */
[----:B------:R-:W3:Y:S02]  /*55b0*/  LDC R5, c[0x0][0x634] ;  /* 0x00018d00ff057b82 */ /* 0x000ee40000000800 */
[----:B---3--:R-:W-:-:S05]  /*55c0*/  IADD3 R19, P0, R2, R5, RZ ;  /* 0x0000000502137210 */ /* 0x008fca0007f1e0ff */
[----:B------:R-:W-:-:S04]  /*55d0*/  IMAD.X R25, RZ, RZ, R3, P0 ;  /* 0x000000ffff197224 */ /* 0x000fc800000e0603 */
[----:B0-----:R-:W-:-:S04]  /*55e0*/  IMAD.WIDE.U32 R4, R25, R22, RZ ;  /* 0x0000001619047225 */ /* 0x001fc800078e00ff */
[----:B------:R-:W-:-:S04]  /*55f0*/  IMAD.WIDE.U32 R16, P0, R19, R23, R4 ;  /* 0x0000001713107225 */ /* 0x000fc80007800004 */
[----:B------:R-:W-:-:S04]  /*5600*/  IMAD.WIDE.U32 R4, R19, R22, RZ ;  /* 0x0000001613047225 */ /* 0x000fc800078e00ff */
[----:B------:R-:W-:Y:S01]  /*5610*/  IMAD.X R19, RZ, RZ, RZ, P0 ;  /* 0x000000ffff137224 */ /* 0x000fe200000e06ff */
[----:B------:R-:W-:Y:S01]  /*5620*/  IADD3 RZ, P0, R5, R16, RZ ;  /* 0x0000001005ff7210 */ /* 0x000fe20007f1e0ff */
[----:B------:R-:W-:-:S04]  /*5630*/  IMAD.MOV.U32 R18, RZ, RZ, R17 ;  /* 0x000000ffff127224 */ /* 0x000fc800078e0011 */
[----:B------:R-:W-:-:S08]  /*5640*/  IMAD.WIDE.U32.X R18, R25, R23, R18, P0 ;  /* 0x0000001719127225 */ /* 0x000fd000000e0412 */
.L_x_110:
[-CC-:B------:R-:W-:Y:S01]  /*5650*/  SHF.R.U64 R24, R18, R6.reuse, R19.reuse ;  /* 0x0000000612187219 */ /* 0x180fe20000001213 */
[----:B------:R-:W3:Y:S01]  /*5660*/  LDC.64 R34, c[0x0][0x640] ;  /* 0x00019000ff227b82 */ /* 0x000ee20000000a00 */
[----:B0-----:R-:W-:Y:S01]  /*5670*/  SHF.R.U32.HI R4, RZ, R6, R19 ;  /* 0x00000006ff047219 */ /* 0x001fe20000011613 */
[----:B--2---:R-:W-:Y:S01]  /*5680*/  IMAD.MOV R29, RZ, RZ, -R29 ;  /* 0x000000ffff1d7224 */ /* 0x004fe200078e0a1d */
[----:B------:R-:W-:Y:S01]  /*5690*/  IADD3 R17, P0, RZ, -R24, RZ ;  /* 0x80000018ff117210 */ /* 0x000fe20007f1e0ff */
[----:B------:R-:W-:Y:S01]  /*56a0*/  ULDC UR6, c[0x0][0x154] ;  /* 0x0000550000067ab9 */ /* 0x000fe20000000800 */
[----:B------:R-:W-:Y:S02]  /*56b0*/  IMAD.MOV.U32 R19, RZ, RZ, 0x1 ;  /* 0x00000001ff137424 */ /* 0x000fe400078e00ff */
[----:B------:R-:W-:Y:S01]  /*56c0*/  IMAD R29, R31, R29, R28 ;  /* 0x0000001d1f1d7224 */ /* 0x000fe200078e021c */
[----:B------:R-:W0:Y:S01]  /*56d0*/  LDC R16, c[0x0][0x618] ;  /* 0x00018600ff107b82 */ /* 0x000e220000000800 */
[----:B------:R-:W-:-:S04]  /*56e0*/  IMAD.X R5, RZ, RZ, ~R4, P0 ;  /* 0x000000ffff057224 */ /* 0x000fc800000e0e04 */
[-C--:B-1----:R-:W-:Y:S02]  /*56f0*/  IMAD R6, R5, R26.reuse, RZ ;  /* 0x0000001a05067224 */ /* 0x082fe400078e02ff */
[C---:B------:R-:W-:Y:S01]  /*5700*/  IMAD.WIDE.U32 R4, R17.reuse, R26, R2 ;  /* 0x0000001a11047225 */ /* 0x040fe200078e0002 */
[----:B------:R-:W1:Y:S03]  /*5710*/  LDC R18, c[0x0][0x608] ;  /* 0x00018200ff127b82 */ /* 0x000e660000000800 */
[----:B------:R-:W-:Y:S01]  /*5720*/  IMAD R17, R17, R27, R6 ;  /* 0x0000001b11117224 */ /* 0x000fe200078e0206 */
[----:B------:R-:W-:-:S03]  /*5730*/  I2FP.F32.U32 R6, R30 ;  /* 0x0000001e00067245 */ /* 0x000fc60000201000 */
[----:B------:R-:W-:Y:S01]  /*5740*/  IMAD.IADD R5, R5, 0x1, R17 ;  /* 0x0000000105057824 */ /* 0x000fe200078e0211 */
[----:B------:R-:W2:Y:S01]  /*5750*/  LDC R32, c[0x0][0x658] ;  /* 0x00019600ff207b82 */ /* 0x000ea20000000800 */
[----:B---3--:R-:W-:Y:S01]  /*5760*/  ISETP.NE.U32.AND P0, PT, R34, RZ, PT ;  /* 0x000000ff2200720c */ /* 0x008fe20003f05070 */
[----:B------:R-:W-:-:S03]  /*5770*/  IMAD.MOV.U32 R17, RZ, RZ, -0x1 ;  /* 0xffffffffff117424 */ /* 0x000fc600078e00ff */
[----:B------:R-:W-:-:S03]  /*5780*/  ISETP.NE.AND.EX P0, PT, R35, RZ, PT, P0 ;  /* 0x000000ff2300720c */ /* 0x000fc60003f05300 */
[----:B------:R-:W3:Y:S01]  /*5790*/  LDC R27, c[0x0][0x148] ;  /* 0x00005200ff1b7b82 */ /* 0x000ee20000000800 */
[-CC-:B0-----:R-:W-:Y:S02]  /*57a0*/  SHF.R.U64 R22, R4, R16.reuse, R5.reuse ;  /* 0x0000001004167219 */ /* 0x181fe40000001205 */
[----:B------:R-:W-:Y:S01]  /*57b0*/  SHF.R.U32.HI R5, RZ, R16, R5 ;  /* 0x00000010ff057219 */ /* 0x000fe20000011605 */
[----:B------:R-:W-:-:S04]  /*57c0*/  FMUL R16, R6, UR6 ;  /* 0x0000000606107c20 */ /* 0x000fc80008400000 */
[----:B------:R-:W0:Y:S01]  /*57d0*/  LDC R28, c[0x0][0x600] ;  /* 0x00018000ff1c7b82 */ /* 0x000e220000000800 */
[----:B------:R4:W0:Y:S01]  /*57e0*/  F2I.U32.TRUNC.NTZ R25, R16 ;  /* 0x0000001000197305 */ /* 0x000822000020f000 */
[-CC-:B-1----:R-:W-:Y:S02]  /*57f0*/  SHF.R.U64 R6, R22, R18.reuse, R5.reuse ;  /* 0x0000001216067219 */ /* 0x182fe40000001205 */
[----:B------:R-:W-:-:S04]  /*5800*/  SHF.R.U32.HI R5, RZ, R18, R5 ;  /* 0x00000012ff057219 */ /* 0x000fc80000011605 */
[----:B------:R-:W1:Y:S01]  /*5810*/  LDC R33, c[0x0][0x648] ;  /* 0x00019200ff217b82 */ /* 0x000e620000000800 */
[-CC-:B--2---:R-:W-:Y:S02]  /*5820*/  SHF.R.U64 R26, R6, R32.reuse, R5.reuse ;  /* 0x00000020061a7219 */ /* 0x184fe40000001205 */
[-C--:B------:R-:W-:Y:S02]  /*5830*/  SHF.L.U32 R17, R17, R32.reuse, RZ ;  /* 0x0000002011117219 */ /* 0x080fe400000006ff */
[-C--:B------:R-:W-:Y:S01]  /*5840*/  SHF.R.U32.HI R5, RZ, R32.reuse, R5 ;  /* 0x00000020ff057219 */ /* 0x080fe20000011605 */
[----:B------:R-:W-:Y:S01]  /*5850*/  IMAD.MOV.U32 R4, RZ, RZ, R26 ;  /* 0x000000ffff047224 */ /* 0x000fe200078e001a */
[----:B------:R-:W-:Y:S01]  /*5860*/  SHF.L.U32 R32, R19, R32, RZ ;  /* 0x0000002013207219 */ /* 0x000fe200000006ff */
[----:B------:R-:W2:Y:S01]  /*5870*/  LDC R36, c[0x0][0x638] ;  /* 0x00018e00ff247b82 */ /* 0x000ea20000000800 */
[----:B------:R-:W-:-:S07]  /*5880*/  LOP3.LUT R31, RZ, R17, RZ, 0x33, !PT ;  /* 0x00000011ff1f7212 */ /* 0x000fce00078e33ff */
[----:B------:R-:W0:Y:S01]  /*5890*/  LDC R37, c[0x0][0x610] ;  /* 0x00018400ff257b82 */ /* 0x000e220000000800 */
[----:B----4-:R-:W-:Y:S05]  /*58a0*/  @!P0 BRA `(.L_x_111) ;  /* 0x0000000000288947 */ /* 0x010fea0003800000 */
[----:B------:R-:W4:Y:S02]  /*58b0*/  LDC R19, c[0x0][0x64c] ;  /* 0x00019300ff137b82 */ /* 0x000f240000000800 */
[----:B----4-:R-:W-:-:S05]  /*58c0*/  IADD3 R19, P0, R26, R19, RZ ;  /* 0x000000131a137210 */ /* 0x010fca0007f1e0ff */
        /* <DEDUP_REMOVED lines=8> */
.L_x_111:
[----:B-1----:R-:W-:Y:S01]  /*5950*/  SHF.R.U64 R4, R4, R33, R5 ;  /* 0x0000002104047219 */ /* 0x002fe20000001205 */
[----:B0-----:R-:W-:Y:S01]  /*5960*/  VIADD R19, R28, 0xffffffff ;  /* 0xffffffff1c137836 */ /* 0x001fe20000000000 */
[----:B------:R-:W-:Y:S01]  /*5970*/  LOP3.LUT R17, R6, R31, RZ, 0xc0, !PT ;  /* 0x0000001f06117212 */ /* 0x000fe200078ec0ff */
[----:B------:R-:W-:Y:S02]  /*5980*/  IMAD.MOV R25, RZ, RZ, -R25 ;  /* 0x000000ffff197224 */ /* 0x000fe400078e0a19 */
[----:B------:R-:W-:Y:S02]  /*5990*/  IMAD.MOV R5, RZ, RZ, -R4 ;  /* 0x000000ffff057224 */ /* 0x000fe400078e0a04 */
[----:B------:R-:W-:Y:S01]  /*59a0*/  IMAD R6, R32, R4, R17 ;  /* 0x0000000420067224 */ /* 0x000fe200078e0211 */
[----:B------:R-:W-:Y:S01]  /*59b0*/  LOP3.LUT R17, R22, R19, RZ, 0xc0, !PT ;  /* 0x0000001316117212 */ /* 0x000fe200078ec0ff */
[----:B---3--:R-:W-:Y:S02]  /*59c0*/  @P4 IMAD R29, R27, R25, R30 ;  /* 0x000000191b1d4224 */ /* 0x008fe400078e021e */
[----:B--2---:R-:W-:-:S02]  /*59d0*/  IMAD R4, R5, R36, R26 ;  /* 0x0000002405047224 */ /* 0x004fc400078e021a */
[----:B------:R-:W-:Y:S02]  /*59e0*/  IMAD R6, R6, R37, R29 ;  /* 0x0000002506067224 */ /* 0x000fe400078e021d */
[----:B------:R-:W-:Y:S02]  /*59f0*/  IMAD R5, R4, R28, R17 ;  /* 0x0000001c04057224 */ /* 0x000fe400078e0211 */
[----:B------:R-:W-:-:S03]  /*5a00*/  IMAD.MOV.U32 R16, RZ, RZ, 0x1 ;  /* 0x00000001ff107424 */ /* 0x000fc600078e00ff */
[----:B------:R-:W-:Y:S02]  /*5a10*/  SEL R4, R5, R6, !P4 ;  /* 0x0000000605047207 */ /* 0x000fe40006000000 */
[----:B------:R-:W-:Y:S01]  /*5a20*/  SEL R6, R6, R5, !P4 ;  /* 0x0000000506067207 */ /* 0x000fe20006000000 */
[----:B------:R-:W-:-:S07]  /*5a30*/  IMAD.MOV.U32 R5, RZ, RZ, R24 ;  /* 0x000000ffff057224 */ /* 0x000fce00078e0018 */
.L_x_109:
[----:B------:R-:W-:Y:S02]  /*5a40*/  LOP3.LUT P0, RZ, R16, 0xff, RZ, 0xc0, !PT ;  /* 0x000000ff10ff7812 */ /* 0x000fe4000780c0ff */
[----:B------:R-:W-:-:S11]  /*5a50*/  LOP3.LUT R89, R89, 0x1, RZ, 0x3c, !PT ;  /* 0x0000000159597812 */ /* 0x000fd600078e3cff */
[----:B------:R-:W-:Y:S05]  /*5a60*/  @P0 BRA `(.L_x_112) ;  /* 0xffffffbc006c0947 */ /* 0x000fea000383ffff */
[----:B------:R-:W-:Y:S05]  /*5a70*/  EXIT ;  /* 0x000000000000794d */ /* 0x000fea0003800000 */
.L_x_18:
[----:B------:R-:W-:-:S08]  /*5a80*/  ISETP.NE.AND P0, PT, R18, RZ, PT ;  /* 0x000000ff1200720c */ /* 0x000fd00003f05270 */
[----:B--23-5:R-:W0:-:S00]  /*5a90*/  USETMAXREG.DEALLOC.CTAPOOL 0x28 ;  /* 0x00000028000079c8 */ /* 0x02ce0000080e0500 */
[----:B------:R-:W-:Y:S05]  /*5aa0*/  @P0 EXIT ;  /* 0x000000000000094d */ /* 0x000fea0003800000 */
[----:B0-----:R-:W-:Y:S01]  /*5ab0*/  LOP3.LUT P0, RZ, R20, 0xff, RZ, 0xc0, !PT ;  /* 0x000000ff14ff7812 */ /* 0x001fe2000780c0ff */
[----:B------:R-:W-:Y:S02]  /*5ac0*/  IMAD.MOV.U32 R12, RZ, RZ, 0x1 ;  /* 0x00000001ff0c7424 */ /* 0x000fe400078e00ff */
[----:B------:R-:W-:-:S10]  /*5ad0*/  IMAD.MOV.U32 R15, RZ, RZ, RZ ;  /* 0x000000ffff0f7224 */ /* 0x000fd400078e00ff */
[----:B------:R-:W-:Y:S05]  /*5ae0*/  @!P0 BRA `(.L_x_113) ;  /* 0x0000000c00608947 */ /* 0x000fea0003800000 */
[----:B------:R-:W0:Y:S01]  /*5af0*/  S2UR UR9, SR_CgaCtaId ;  /* 0x00000000000979c3 */ /* 0x000e220000008800 */
[----:B------:R-:W-:Y:S01]  /*5b00*/  UMOV UR11, 0x1 ;  /* 0x00000001000b7882 */ /* 0x000fe20000000000 */
[----:B------:R-:W-:Y:S01]  /*5b10*/  LOP3.LUT P0, RZ, R11, 0x1f, RZ, 0xc0, !PT ;  /* 0x0000001f0bff7812 */ /* 0x000fe2000780c0ff */
[----:B------:R-:W-:Y:S01]  /*5b20*/  ULDC UR5, c[0x0][0x658] ;  /* 0x0001960000057ab9 */ /* 0x000fe20000000800 */
[----:B------:R-:W-:Y:S01]  /*5b30*/  UMOV UR7, 0xffffffff ;  /* 0xffffffff00077882 */ /* 0x000fe20000000000 */
[----:B------:R-:W-:Y:S01]  /*5b40*/  BSSY B0, `(.L_x_113) ;  /* 0x00000d2000007945 */ /* 0x000fe20003800000 */
[----:B------:R-:W-:Y:S01]  /*5b50*/  USHF.L.U32 UR7, UR7, UR5, URZ ;  /* 0x0000000507077299 */ /* 0x000fe2000800063f */
[C---:B------:R-:W-:Y:S01]  /*5b60*/  ISETP.NE.AND P2, PT, R10.reuse, RZ, PT ;  /* 0x000000ff0a00720c */ /* 0x040fe20003f45270 */
[----:B------:R-:W-:Y:S01]  /*5b70*/  IMAD.MOV.U32 R14, RZ, RZ, 0x1 ;  /* 0x00000001ff0e7424 */ /* 0x000fe200078e00ff */
[----:B------:R-:W-:Y:S01]  /*5b80*/  ISETP.NE.OR P0, PT, R10, RZ, !P0 ;  /* 0x000000ff0a00720c */ /* 0x000fe20004705670 */
[----:B------:R-:W-:Y:S01]  /*5b90*/  IMAD.MOV.U32 R12, RZ, RZ, 0x1 ;  /* 0x00000001ff0c7424 */ /* 0x000fe200078e00ff */
[----:B------:R-:W-:Y:S01]  /*5ba0*/  LOP3.LUT R13, R7, 0x2, RZ, 0xfc, !PT ;  /* 0x00000002070d7812 */ /* 0x000fe200078efcff */
[----:B------:R-:W-:Y:S01]  /*5bb0*/  IMAD.MOV.U32 R15, RZ, RZ, RZ ;  /* 0x000000ffff0f7224 */ /* 0x000fe200078e00ff */
[----:B------:R-:W-:Y:S01]  /*5bc0*/  ULDC UR4, c[0x0][0x600] ;  /* 0x0001800000047ab9 */ /* 0x000fe20000000800 */
[----:B------:R-:W-:Y:S01]  /*5bd0*/  UMOV UR18, 0x5 ;  /* 0x0000000500127882 */ /* 0x000fe20000000000 */
[----:B------:R-:W-:-:S02]  /*5be0*/  UIADD3 UR25, UR13, 0x1, URZ ;  /* 0x000000010d197890 */ /* 0x000fc4000fffe03f */
[----:B------:R-:W-:Y:S02]  /*5bf0*/  UIADD3 UR4, UR4, -0x1, URZ ;  /* 0xffffffff04047890 */ /* 0x000fe4000fffe03f */
[----:B------:R-:W-:Y:S02]  /*5c00*/  USHF.L.U32 UR5, UR11, UR5, URZ ;  /* 0x000000050b057299 */ /* 0x000fe4000800063f */
[----:B------:R-:W-:Y:S01]  /*5c10*/  ULOP3.LUT UR7, URZ, UR7, URZ, 0x33, !UPT ;  /* 0x000000073f077292 */ /* 0x000fe2000f8e333f */
[----:B------:R-:W-:Y:S01]  /*5c20*/  ULDC.64 UR26, c[0x0][0x198] ;  /* 0x00006600001a7ab9 */ /* 0x000fe20000000a00 */
[----:B0-----:R-:W-:Y:S02]  /*5c30*/  ULOP3.LUT UR8, UR9, 0x1, URZ, 0xc0, !UPT ;  /* 0x0000000109087892 */ /* 0x001fe4000f8ec03f */
[----:B------:R-:W-:Y:S02]  /*5c40*/  USHF.R.U32.HI UR28, URZ, 0x1, UR9 ;  /* 0x000000013f1c7899 */ /* 0x000fe40008011609 */
[----:B------:R-:W-:-:S02]  /*5c50*/  USHF.L.U32 UR6, UR9, 0x5, URZ ;  /* 0x0000000509067899 */ /* 0x000fc4000800063f */
[----:B------:R-:W-:Y:S02]  /*5c60*/  USHF.L.U32 UR29, UR9, 0xc, URZ ;  /* 0x0000000c091d7899 */ /* 0x000fe4000800063f */
[----:B------:R-:W-:Y:S02]  /*5c70*/  ULOP3.LUT UR9, UR9, 0xfffffffe, URZ, 0xc0, !UPT ;  /* 0xfffffffe09097892 */ /* 0x000fe4000f8ec03f */
[----:B------:R-:W-:Y:S02]  /*5c80*/  UISETP.GT.U32.AND UP0, UPT, UR8, 0xffff, UPT ;  /* 0x0000ffff0800788c */ /* 0x000fe4000bf04070 */
[----:B------:R-:W-:Y:S02]  /*5c90*/  USHF.L.U32 UR10, UR11, UR9, URZ ;  /* 0x000000090b0a7299 */ /* 0x000fe4000800063f */
[----:B------:R-:W-:Y:S02]  /*5ca0*/  ULOP3.LUT UR9, UR9, 0x1, URZ, 0xfc, !UPT ;  /* 0x0000000109097892 */ /* 0x000fe4000f8efc3f */
[----:B------:R-:W-:-:S02]  /*5cb0*/  USEL UR8, UR8, 0xffff, !UP0 ;  /* 0x0000ffff08087887 */ /* 0x000fc4000c000000 */
[----:B------:R-:W-:Y:S02]  /*5cc0*/  USHF.L.U32 UR9, UR11, UR9, URZ ;  /* 0x000000090b097299 */ /* 0x000fe4000800063f */
[----:B------:R-:W-:Y:S02]  /*5cd0*/  ULOP3.LUT UR8, UR8, 0xffff, URZ, 0xc0, !UPT ;  /* 0x0000ffff08087892 */ /* 0x000fe4000f8ec03f */
[----:B------:R-:W-:Y:S02]  /*5ce0*/  ULOP3.LUT UR6, UR6, 0x20, URZ, 0xc0, !UPT ;  /* 0x0000002006067892 */ /* 0x000fe4000f8ec03f */
[----:B------:R-:W-:Y:S02]  /*5cf0*/  ULOP3.LUT UR19, UR10, UR9, URZ, 0xfc, !UPT ;  /* 0x000000090a137292 */ /* 0x000fe4000f8efc3f */
[----:B------:R-:W-:-:S12]  /*5d00*/  USHF.L.U32 UR18, UR18, UR8, URZ ;  /* 0x0000000812127299 */ /* 0x000fd8000800063f */
.L_x_125:
[----:B------:R-:W-:-:S03]  /*5d10*/  UMOV UR8, 0xffffffff ;  /* 0xffffffff00087882 */ /* 0x000fc60000000000 */
[----:B------:R-:W-:Y:S05]  /*5d20*/  BRA.DIV UR8, `(.L_x_114) ;  /* 0x0000001608587947 */ /* 0x000fea000b800000 */
[----:B------:R-:W-:-:S13]  /*5d30*/  ELECT P1, URZ, PT ;  /* 0x00000000003f782f */ /* 0x000fda0003820000 */
.L_x_148:
[----:B------:R-:W0:Y:S01]  /*5d40*/  LDC R10, c[0x0][0x28c] ;  /* 0x0000a300ff0a7b82 */ /* 0x000e220000000800 */
[----:B------:R-:W-:Y:S01]  /*5d50*/  BSSY B1, `(.L_x_115) ;  /* 0x000003c000017945 */ /* 0x000fe20003800000 */
[----:B0-----:R-:W-:-:S13]  /*5d60*/  ISETP.LT.OR P1, PT, R10, 0x1, !P1 ;  /* 0x000000010a00780c */ /* 0x001fda0004f21670 */
[----:B------:R-:W-:Y:S05]  /*5d70*/  @P1 BRA `(.L_x_116) ;  /* 0x0000000000e41947 */ /* 0x000fea0003800000 */
[----:B------:R-:W-:Y:S01]  /*5d80*/  LEA R10, R6, UR28, 0x1 ;  /* 0x0000001c060a7c11 */ /* 0x000fe2000f8e08ff */
[----:B------:R-:W-:Y:S01]  /*5d90*/  IMAD.MOV.U32 R18, RZ, RZ, RZ ;  /* 0x000000ffff127224 */ /* 0x000fe200078e00ff */
[----:B------:R-:W-:Y:S01]  /*5da0*/  LEA R16, R4, UR6, 0x6 ;  /* 0x0000000604107c11 */ /* 0x000fe2000f8e30ff */
[----:B------:R-:W-:Y:S02]  /*5db0*/  IMAD.U32 R20, RZ, RZ, UR25 ;  /* 0x00000019ff147e24 */ /* 0x000fe4000f8e00ff */
[----:B------:R-:W-:Y:S02]  /*5dc0*/  IMAD.MOV.U32 R4, RZ, RZ, R12 ;  /* 0x000000ffff047224 */ /* 0x000fe400078e000c */
[----:B------:R-:W-:Y:S02]  /*5dd0*/  IMAD.MOV.U32 R6, RZ, RZ, R15 ;  /* 0x000000ffff067224 */ /* 0x000fe400078e000f */
[----:B------:R-:W-:-:S07]  /*5de0*/  IMAD.SHL.U32 R17, R10, 0x20, RZ ;  /* 0x000000200a117824 */ /* 0x000fce00078e00ff */
.L_x_120:
[----:B------:R-:W0:Y:S01]  /*5df0*/  S2R R11, SR_CgaCtaId ;  /* 0x00000000000b7919 */ /* 0x000e220000008800 */
[----:B------:R-:W-:-:S04]  /*5e00*/  MOV R10, 0x400 ;  /* 0x00000400000a7802 */ /* 0x000fc80000000f00 */
[----:B0-----:R-:W-:Y:S02]  /*5e10*/  LEA R21, R11, R10, 0x18 ;  /* 0x0000000a0b157211 */ /* 0x001fe400078ec0ff */
[----:B------:R-:W-:Y:S01]  /*5e20*/  SHF.L.U32 R10, R4, 0x1f, RZ ;  /* 0x0000001f040a7819 */ /* 0x000fe200000006ff */
[----:B------:R-:W0:Y:S02]  /*5e30*/  @!P2 LDC R11, c[0x0][0x500] ;  /* 0x00014000ff0bab82 */ /* 0x000e240000000800 */
[----:B------:R-:W-:-:S04]  /*5e40*/  IMAD R19, R6, 0x8, R21 ;  /* 0x0000000806137824 */ /* 0x000fc800078e0215 */
[----:B------:R-:W1:Y:S02]  /*5e50*/  SYNCS.PHASECHK.TRANS64.TRYWAIT P1, [R19+URZ+0x70], R10 ;  /* 0x0000700a130075a7 */ /* 0x000e64000802017f */
[----:B-1----:R-:W-:Y:S05]  /*5e60*/  @!P1 BRA `(.L_x_117) ;  /* 0x0000001400289947 */ /* 0x002fea0003800000 */
.L_x_149:
[----:B-1----:R-:W-:Y:S01]  /*5e70*/  PRMT R10, R13, 0x9910, RZ ;  /* 0x000099100d0a7816 */ /* 0x002fe200000000ff */
[----:B0-----:R0:W-:Y:S03]  /*5e80*/  @!P2 SYNCS.ARRIVE.TRANS64 RZ, [R19+URZ], R11 ;  /* 0x0000000b13ffa9a7 */ /* 0x0011e6000800003f */
[----:B------:R-:W-:-:S13]  /*5e90*/  ISETP.NE.AND P1, PT, R10, 0x2, PT ;  /* 0x000000020a00780c */ /* 0x000fda0003f25270 */
[----:B0-----:R-:W-:Y:S05]  /*5ea0*/  @P1 BRA `(.L_x_118) ;  /* 0x0000000000041947 */ /* 0x001fea0003800000 */
[----:B------:R-:W-:Y:S01]  /*5eb0*/  BPT.TRAP 0x1 ;  /* 0x000000040000795c */ /* 0x000fe20000300000 */
.L_x_118:
[----:B------:R-:W-:Y:S05]  /*5ec0*/  @P0 BRA `(.L_x_119) ;  /* 0x0000000000040947 */ /* 0x000fea0003800000 */
[----:B------:R-:W-:Y:S01]  /*5ed0*/  BPT.TRAP 0x1 ;  /* 0x000000040000795c */ /* 0x000fe20000300000 */
.L_x_119:
[----:B------:R-:W-:Y:S01]  /*5ee0*/  R2UR UR8, R6 ;  /* 0x00000000060872ca */ /* 0x000fe200000e0000 */
[----:B------:R-:W-:Y:S01]  /*5ef0*/  VIADD R20, R20, 0xffffffff ;  /* 0xffffffff14147836 */ /* 0x000fe20000000000 */
[----:B------:R-:W-:Y:S01]  /*5f00*/  R2UR UR22, R21 ;  /* 0x00000000151672ca */ /* 0x000fe200000e0000 */
[----:B------:R-:W-:Y:S01]  /*5f10*/  UIADD3 UR14, UP0, UR26, 0xf0, URZ ;  /* 0x000000f01a0e7890 */ /* 0x000fe2000ff1e03f */
[----:B------:R-:W-:Y:S01]  /*5f20*/  R2UR UR23, R17 ;  /* 0x00000000111772ca */ /* 0x000fe200000e0000 */
[----:B------:R-:W-:Y:S01]  /*5f30*/  UIADD3 UR32, UP1, UR26, 0x1f0, URZ ;  /* 0x000001f01a207890 */ /* 0x000fe2000ff3e03f */
[----:B------:R-:W-:Y:S01]  /*5f40*/  R2UR UR9, R19 ;  /* 0x00000000130972ca */ /* 0x000fe200000e0000 */
[----:B------:R-:W-:Y:S01]  /*5f50*/  UIADD3.X UR15, URZ, UR27, URZ, UP0, !UPT ;  /* 0x0000001b3f0f7290 */ /* 0x000fe200087fe43f */
[----:B------:R-:W-:Y:S01]  /*5f60*/  R2UR UR10, R18 ;  /* 0x00000000120a72ca */ /* 0x000fe200000e0000 */
[----:B------:R-:W-:Y:S01]  /*5f70*/  UPRMT UR20, URZ, 0x5410, UR18 ;  /* 0x000054103f147896 */ /* 0x000fe20008000012 */
[----:B------:R-:W-:Y:S01]  /*5f80*/  R2UR UR12, R5 ;  /* 0x00000000050c72ca */ /* 0x000fe200000e0000 */
[----:B------:R-:W-:Y:S01]  /*5f90*/  VIADD R6, R6, 0x1 ;  /* 0x0000000106067836 */ /* 0x000fe20000000000 */
[----:B------:R-:W-:Y:S01]  /*5fa0*/  R2UR UR24, R16 ;  /* 0x00000000101872ca */ /* 0x000fe200000e0000 */
[----:B------:R-:W-:Y:S01]  /*5fb0*/  USHF.L.U32 UR8, UR8, 0xd, URZ ;  /* 0x0000000d08087899 */ /* 0x000fe2000800063f */
[----:B------:R-:W-:Y:S01]  /*5fc0*/  ISETP.GT.AND P3, PT, R20, 0x1, PT ;  /* 0x000000011400780c */ /* 0x000fe20003f64270 */
[----:B------:R-:W-:Y:S01]  /*5fd0*/  UPRMT UR30, URZ, 0x5410, UR19 ;  /* 0x000054103f1e7896 */ /* 0x000fe20008000013 */
[----:B------:R-:W-:Y:S01]  /*5fe0*/  ISETP.NE.AND P1, PT, R6, 0xe, PT ;  /* 0x0000000e0600780c */ /* 0x000fe20003f25270 */
[----:B------:R-:W-:Y:S01]  /*5ff0*/  ULEA UR11, UR28, UR8, 0xc ;  /* 0x000000081c0b7291 */ /* 0x000fe2000f8e603f */
[----:B------:R-:W-:Y:S01]  /*6000*/  VIADD R18, R18, 0x80 ;  /* 0x0000008012127836 */ /* 0x000fe20000000000 */
[----:B------:R-:W-:Y:S01]  /*6010*/  ULOP3.LUT UR8, UR8, 0x1000, UR29, 0xf8, !UPT ;  /* 0x0000100008087892 */ /* 0x000fe2000f8ef81d */
[----:B------:R-:W-:Y:S01]  /*6020*/  SEL R11, RZ, 0x1, P1 ;  /* 0x00000001ff0b7807 */ /* 0x000fe20000800000 */
[----:B------:R-:W-:Y:S01]  /*6030*/  UIADD3 UR21, UR22, 0x200, UR11 ;  /* 0x0000020016157890 */ /* 0x000fe2000fffe00b */
[----:B------:R-:W-:Y:S01]  /*6040*/  SEL R6, R6, RZ, P1 ;  /* 0x000000ff06067207 */ /* 0x000fe20000800000 */
[----:B------:R-:W-:Y:S01]  /*6050*/  UIADD3 UR22, UR22, 0x1c200, UR8 ;  /* 0x0001c20016167890 */ /* 0x000fe2000fffe008 */
[----:B------:R-:W-:Y:S01]  /*6060*/  LOP3.LUT R4, R4, R11, RZ, 0x3c, !PT ;  /* 0x0000000b04047212 */ /* 0x000fe200078e3cff */
[----:B------:R-:W-:Y:S01]  /*6070*/  UIADD3.X UR33, URZ, UR27, URZ, UP1, !UPT ;  /* 0x0000001b3f217290 */ /* 0x000fe20008ffe43f */
[----:B------:R-:W-:Y:S01]  /*6080*/  UMOV UR16, 0x0 ;  /* 0x0000000000107882 */ /* 0x000fe20000000000 */
[----:B------:R-:W-:Y:S01]  /*6090*/  UMOV UR17, 0x10000000 ;  /* 0x1000000000117882 */ /* 0x000fe20000000000 */
[----:B------:R-:W-:Y:S01]  /*60a0*/  UMOV UR11, UR23 ;  /* 0x00000017000b7c82 */ /* 0x000fe20008000000 */
[----:B------:R-:W-:-:S02]  /*60b0*/  UMOV UR8, UR21 ;  /* 0x0000001500087c82 */ /* 0x000fc40008000000 */
[----:B------:R0:W-:Y:S02]  /*60c0*/  UTMALDG.3D.MULTICAST [UR8], [UR14], UR20, desc[UR16] ;  /* 0x000010080e0073b4 */ /* 0x0001e40008011814 */
[----:B0-----:R-:W-:Y:S01]  /*60d0*/  UMOV UR8, UR22 ;  /* 0x0000001600087c82 */ /* 0x001fe20008000000 */
[----:B------:R-:W-:Y:S02]  /*60e0*/  UMOV UR11, UR24 ;  /* 0x00000018000b7c82 */ /* 0x000fe40008000000 */
[----:B------:R0:W-:Y:S02]  /*60f0*/  UTMALDG.3D.MULTICAST [UR8], [UR32], UR30, desc[UR16] ;  /* 0x00001008200073b4 */ /* 0x0001e4000801181e */
[----:B0-----:R-:W-:Y:S05]  /*6100*/  @P3 BRA `(.L_x_120) ;  /* 0xfffffffc00383947 */ /* 0x001fea000383ffff */
.L_x_116:
[----:B------:R-:W-:Y:S05]  /*6110*/  BSYNC B1 ;  /* 0x0000000000017941 */ /* 0x000fea0003800000 */
.L_x_115:
[----:B------:R-:W-:Y:S01]  /*6120*/  LOP3.LUT P5, RZ, R14, 0xff, RZ, 0xc0, !PT ;  /* 0x000000ff0eff7812 */ /* 0x000fe200078ac0ff */
[----:B------:R-:W-:Y:S01]  /*6130*/  VIADD R6, R15, UR13 ;  /* 0x0000000d0f067c36 */ /* 0x000fe20008000000 */
[----:B------:R-:W-:Y:S01]  /*6140*/  ULDC.64 UR8, c[0x0][0x650] ;  /* 0x0001940000087ab9 */ /* 0x000fe20000000a00 */
[----:B------:R-:W-:Y:S01]  /*6150*/  IMAD.U32 R11, RZ, RZ, UR13 ;  /* 0x0000000dff0b7e24 */ /* 0x000fe2000f8e00ff */
[----:B------:R-:W-:Y:S01]  /*6160*/  UISETP.GE.U32.AND UP0, UPT, UR13, 0xe, UPT ;  /* 0x0000000e0d00788c */ /* 0x000fe2000bf06070 */
[----:B------:R-:W-:Y:S01]  /*6170*/  BSSY B1, `(.L_x_121) ;  /* 0x000006c000017945 */ /* 0x000fe20003800000 */
[----:B------:R-:W-:Y:S02]  /*6180*/  SHF.R.U32.HI R4, RZ, 0x1, R6 ;  /* 0x00000001ff047819 */ /* 0x000fe40000011606 */
[----:B------:R-:W-:Y:S02]  /*6190*/  ISETP.GT.U32.AND P1, PT, R6, 0xd, PT ;  /* 0x0000000d0600780c */ /* 0x000fe40003f24070 */
[----:B------:R-:W-:-:S02]  /*61a0*/  PLOP3.LUT P3, PT, PT, PT, UP0, 0x80, 0x0 ;  /* 0x000000000000781c */ /* 0x000fc40003f6f008 */
[----:B------:R-:W-:Y:S01]  /*61b0*/  ISETP.LT.U32.AND P1, PT, R11, 0xe, P1 ;  /* 0x0000000e0b00780c */ /* 0x000fe20000f21070 */
[----:B------:R-:W0:Y:S01]  /*61c0*/  @P5 S2R R10, SR_CgaCtaId ;  /* 0x00000000000a5919 */ /* 0x000e220000008800 */
[----:B------:R-:W-:Y:S02]  /*61d0*/  @P5 MOV R5, 0x400 ;  /* 0x0000040000055802 */ /* 0x000fe40000000f00 */
[----:B------:R-:W-:Y:S02]  /*61e0*/  PRMT R14, RZ, 0x7610, R14 ;  /* 0x00007610ff0e7816 */ /* 0x000fe4000000000e */
[----:B0-----:R-:W-:Y:S01]  /*61f0*/  @P5 LEA R10, R10, R5, 0x18 ;  /* 0x000000050a0a5211 */ /* 0x001fe200078ec0ff */
[----:B------:R-:W-:-:S03]  /*6200*/  IMAD.WIDE.U32 R4, R4, -0x6db6db6d, RZ ;  /* 0x9249249304047825 */ /* 0x000fc600078e00ff */
[----:B------:R0:W-:Y:S01]  /*6210*/  @P5 SYNCS.ARRIVE.TRANS64.A1T0 RZ, [R10+URZ+0x118], RZ ;  /* 0x000118ff0aff59a7 */ /* 0x0001e2000810003f */
[----:B------:R-:W-:Y:S01]  /*6220*/  IADD3 R2, P5, R2, R8, RZ ;  /* 0x0000000802027210 */ /* 0x000fe20007fbe0ff */
[----:B------:R-:W-:Y:S01]  /*6230*/  IMAD.MOV.U32 R4, RZ, RZ, -0x1 ;  /* 0xffffffffff047424 */ /* 0x000fe200078e00ff */
[----:B------:R-:W-:Y:S02]  /*6240*/  SHF.R.U32.HI R11, RZ, 0x2, R5 ;  /* 0x00000002ff0b7819 */ /* 0x000fe40000011605 */
[----:B------:R-:W-:Y:S01]  /*6250*/  SEL R5, RZ, 0x1, !P1 ;  /* 0x00000001ff057807 */ /* 0x000fe20004800000 */
[----:B------:R-:W-:Y:S01]  /*6260*/  IMAD.X R3, R3, 0x1, R0, P5 ;  /* 0x0000000103037824 */ /* 0x000fe200028e0600 */
[----:B------:R-:W-:Y:S01]  /*6270*/  ISETP.GE.U32.AND P1, PT, R2, UR8, PT ;  /* 0x0000000802007c0c */ /* 0x000fe2000bf26070 */
[----:B------:R-:W-:Y:S01]  /*6280*/  IMAD R15, R11, -0xe, R6 ;  /* 0xfffffff20b0f7824 */ /* 0x000fe200078e0206 */
[----:B------:R-:W-:Y:S01]  /*6290*/  LOP3.LUT R12, R12, R5, RZ, 0x3c, !PT ;  /* 0x000000050c0c7212 */ /* 0x000fe200078e3cff */
[----:B------:R-:W-:Y:S01]  /*62a0*/  IMAD.MOV.U32 R6, RZ, RZ, -0x1 ;  /* 0xffffffffff067424 */ /* 0x000fe200078e00ff */
[----:B------:R-:W-:Y:S01]  /*62b0*/  ISETP.GE.U32.AND.EX P1, PT, R3, UR9, PT, P1 ;  /* 0x0000000903007c0c */ /* 0x000fe2000bf26110 */
[----:B------:R-:W-:Y:S01]  /*62c0*/  IMAD.MOV.U32 R5, RZ, RZ, -0x1 ;  /* 0xffffffffff057424 */ /* 0x000fe200078e00ff */
[----:B------:R-:W-:-:S02]  /*62d0*/  @P3 LOP3.LUT R12, R12, 0x1, R11, 0x78, !PT ;  /* 0x000000010c0c3812 */ /* 0x000fc400078e780b */
[----:B0-----:R-:W-:-:S09]  /*62e0*/  PRMT R10, RZ, 0x7610, R10 ;  /* 0x00007610ff0a7816 */ /* 0x001fd2000000000a */
[----:B------:R-:W-:Y:S05]  /*62f0*/  @P1 BRA `(.L_x_122) ;  /* 0x00000004004c1947 */ /* 0x000fea0003800000 */
[----:B------:R-:W0:Y:S01]  /*6300*/  S2R R17, SR_CTAID.X ;  /* 0x0000000000117919 */ /* 0x000e220000002500 */
[----:B------:R-:W-:Y:S01]  /*6310*/  ULDC.64 UR8, c[0x0][0x628] ;  /* 0x00018a0000087ab9 */ /* 0x000fe20000000a00 */
[----:B------:R-:W1:Y:S01]  /*6320*/  LDC R18, c[0x0][0x144] ;  /* 0x00005100ff127b82 */ /* 0x000e620000000800 */
[----:B------:R-:W-:Y:S01]  /*6330*/  ISETP.NE.U32.AND P1, PT, RZ, UR8, PT ;  /* 0x00000008ff007c0c */ /* 0x000fe2000bf25070 */
[----:B------:R-:W2:Y:S01]  /*6340*/  S2R R6, SR_CTAID.Y ;  /* 0x0000000000067919 */ /* 0x000ea20000002600 */
[----:B------:R-:W-:Y:S01]  /*6350*/  ULDC UR10, c[0x0][0x150] ;  /* 0x00005400000a7ab9 */ /* 0x000fe20000000800 */
[----:B------:R-:W-:Y:S01]  /*6360*/  ULDC UR11, c[0x0][0x630] ;  /* 0x00018c00000b7ab9 */ /* 0x000fe20000000800 */
[----:B------:R-:W-:Y:S01]  /*6370*/  ISETP.NE.AND.EX P1, PT, RZ, UR9, PT, P1 ;  /* 0x00000009ff007c0c */ /* 0x000fe2000bf25310 */
[----:B------:R-:W-:Y:S01]  /*6380*/  IMAD.MOV.U32 R4, RZ, RZ, R2 ;  /* 0x000000ffff047224 */ /* 0x000fe200078e0002 */
[----:B0-----:R-:W-:-:S05]  /*6390*/  I2FP.F32.U32 R5, R17 ;  /* 0x0000001100057245 */ /* 0x001fca0000201000 */
[----:B------:R-:W-:Y:S01]  /*63a0*/  FMUL R20, R5, UR10 ;  /* 0x0000000a05147c20 */ /* 0x000fe20008400000 */
[----:B------:R-:W-:-:S05]  /*63b0*/  IMAD.MOV.U32 R5, RZ, RZ, R3 ;  /* 0x000000ffff057224 */ /* 0x000fca00078e0003 */
[----:B--2---:R-:W-:Y:S05]  /*63c0*/  @!P1 BRA `(.L_x_123) ;  /* 0x0000000000289947 */ /* 0x004fea0003800000 */
[----:B------:R-:W-:Y:S02]  /*63d0*/  ULDC UR10, c[0x0][0x634] ;  /* 0x00018d00000a7ab9 */ /* 0x000fe40000000800 */
[----:B------:R-:W-:-:S05]  /*63e0*/  IADD3 R5, P1, R2, UR10, RZ ;  /* 0x0000000a02057c10 */ /* 0x000fca000ff3e0ff */
[----:B------:R-:W-:-:S04]  /*63f0*/  IMAD.X R19, RZ, RZ, R3, P1 ;  /* 0x000000ffff137224 */ /* 0x000fc800008e0603 */
[----:B------:R-:W-:-:S04]  /*6400*/  IMAD.WIDE.U32 R10, R19, UR8, RZ ;  /* 0x00000008130a7c25 */ /* 0x000fc8000f8e00ff */
[----:B------:R-:W-:-:S04]  /*6410*/  IMAD.WIDE.U32 R10, P1, R5, UR9, R10 ;  /* 0x00000009050a7c25 */ /* 0x000fc8000f82000a */
[----:B------:R-:W-:-:S04]  /*6420*/  IMAD.WIDE.U32 R4, R5, UR8, RZ ;  /* 0x0000000805047c25 */ /* 0x000fc8000f8e00ff */
[----:B------:R-:W-:Y:S01]  /*6430*/  IMAD.MOV.U32 R4, RZ, RZ, R11 ;  /* 0x000000ffff047224 */ /* 0x000fe200078e000b */
[----:B------:R-:W-:Y:S01]  /*6440*/  IADD3 RZ, P3, R5, R10, RZ ;  /* 0x0000000a05ff7210 */ /* 0x000fe20007f7e0ff */
[----:B------:R-:W-:-:S04]  /*6450*/  IMAD.X R5, RZ, RZ, RZ, P1 ;  /* 0x000000ffff057224 */ /* 0x000fc800008e06ff */
[----:B------:R-:W-:-:S08]  /*6460*/  IMAD.WIDE.U32.X R4, R19, UR9, R4, P3 ;  /* 0x0000000913047c25 */ /* 0x000fd000098e0404 */
.L_x_123:
[--C-:B------:R-:W-:Y:S01]  /*6470*/  SHF.R.U64 R16, R4, UR11, R5.reuse ;  /* 0x0000000b04107c19 */ /* 0x100fe20008001205 */
[----:B------:R-:W0:Y:S01]  /*6480*/  F2I.U32.TRUNC.NTZ R20, R20 ;  /* 0x0000001400147305 */ /* 0x000e22000020f000 */
[----:B------:R-:W-:Y:S01]  /*6490*/  SHF.R.U32.HI R4, RZ, UR11, R5 ;  /* 0x0000000bff047c19 */ /* 0x000fe20008011605 */
[----:B------:R-:W-:Y:S01]  /*64a0*/  ULDC.64 UR8, c[0x0][0x620] ;  /* 0x0001880000087ab9 */ /* 0x000fe20000000a00 */
[----:B------:R-:W-:Y:S01]  /*64b0*/  IADD3 R11, P1, RZ, -R16, RZ ;  /* 0x80000010ff0b7210 */ /* 0x000fe20007f3e0ff */
[----:B------:R-:W-:Y:S01]  /*64c0*/  ULDC.64 UR10, c[0x0][0x640] ;  /* 0x00019000000a7ab9 */ /* 0x000fe20000000a00 */
[----:B------:R-:W2:Y:S03]  /*64d0*/  LDC R21, c[0x0][0x148] ;  /* 0x00005200ff157b82 */ /* 0x000ea60000000800 */
[----:B------:R-:W-:Y:S01]  /*64e0*/  IMAD.X R4, RZ, RZ, ~R4, P1 ;  /* 0x000000ffff047224 */ /* 0x000fe200008e0e04 */
[----:B------:R-:W-:-:S03]  /*64f0*/  ISETP.NE.U32.AND P1, PT, RZ, UR10, PT ;  /* 0x0000000aff007c0c */ /* 0x000fc6000bf25070 */
[----:B------:R-:W-:Y:S01]  /*6500*/  IMAD R10, R4, UR8, RZ ;  /* 0x00000008040a7c24 */ /* 0x000fe2000f8e02ff */
[----:B------:R-:W-:Y:S01]  /*6510*/  ISETP.NE.AND.EX P1, PT, RZ, UR11, PT, P1 ;  /* 0x0000000bff007c0c */ /* 0x000fe2000bf25310 */
[----:B------:R-:W-:Y:S01]  /*6520*/  IMAD.WIDE.U32 R4, R11, UR8, R2 ;  /* 0x000000080b047c25 */ /* 0x000fe2000f8e0002 */
[----:B------:R-:W-:-:S03]  /*6530*/  ULDC UR8, c[0x0][0x618] ;  /* 0x0001860000087ab9 */ /* 0x000fc60000000800 */
[----:B------:R-:W-:Y:S01]  /*6540*/  IMAD R11, R11, UR9, R10 ;  /* 0x000000090b0b7c24 */ /* 0x000fe2000f8e020a */
[----:B------:R-:W-:Y:S01]  /*6550*/  ULDC UR9, c[0x0][0x154] ;  /* 0x0000550000097ab9 */ /* 0x000fe20000000800 */
[----:B0-----:R-:W-:Y:S02]  /*6560*/  IMAD.MOV R10, RZ, RZ, -R20 ;  /* 0x000000ffff0a7224 */ /* 0x001fe400078e0a14 */
[----:B------:R-:W-:Y:S02]  /*6570*/  IMAD.IADD R5, R5, 0x1, R11 ;  /* 0x0000000105057824 */ /* 0x000fe400078e020b */
[----:B-1----:R-:W-:Y:S01]  /*6580*/  IMAD R17, R18, R10, R17 ;  /* 0x0000000a12117224 */ /* 0x002fe200078e0211 */
[----:B------:R-:W-:Y:S02]  /*6590*/  I2FP.F32.U32 R10, R6 ;  /* 0x00000006000a7245 */ /* 0x000fe40000201000 */
[--C-:B------:R-:W-:Y:S02]  /*65a0*/  SHF.R.U64 R18, R4, UR8, R5.reuse ;  /* 0x0000000804127c19 */ /* 0x100fe40008001205 */
[----:B------:R-:W-:Y:S01]  /*65b0*/  SHF.R.U32.HI R5, RZ, UR8, R5 ;  /* 0x00000008ff057c19 */ /* 0x000fe20008011605 */
[----:B------:R-:W-:Y:S01]  /*65c0*/  FMUL R10, R10, UR9 ;  /* 0x000000090a0a7c20 */ /* 0x000fe20008400000 */
[----:B------:R-:W-:-:S02]  /*65d0*/  ULDC UR8, c[0x0][0x608] ;  /* 0x0001820000087ab9 */ /* 0x000fc40000000800 */
[--C-:B------:R-:W-:Y:S01]  /*65e0*/  SHF.R.U64 R20, R18, UR8, R5.reuse ;  /* 0x0000000812147c19 */ /* 0x100fe20008001205 */
[----:B------:R0:W1:Y:S01]  /*65f0*/  F2I.U32.TRUNC.NTZ R22, R10 ;  /* 0x0000000a00167305 */ /* 0x000062000020f000 */
[----:B------:R-:W-:Y:S01]  /*6600*/  SHF.R.U32.HI R5, RZ, UR8, R5 ;  /* 0x00000008ff057c19 */ /* 0x000fe20008011605 */
[----:B------:R-:W-:-:S03]  /*6610*/  ULDC UR8, c[0x0][0x658] ;  /* 0x0001960000087ab9 */ /* 0x000fc60000000800 */
[--C-:B------:R-:W-:Y:S02]  /*6620*/  SHF.R.U64 R19, R20, UR8, R5.reuse ;  /* 0x0000000814137c19 */ /* 0x100fe40008001205 */
[----:B------:R-:W-:-:S03]  /*6630*/  SHF.R.U32.HI R23, RZ, UR8, R5 ;  /* 0x00000008ff177c19 */ /* 0x000fc60008011605 */
[----:B------:R-:W-:Y:S02]  /*6640*/  IMAD.MOV.U32 R4, RZ, RZ, R19 ;  /* 0x000000ffff047224 */ /* 0x000fe400078e0013 */
[----:B------:R-:W-:Y:S01]  /*6650*/  IMAD.MOV.U32 R5, RZ, RZ, R23 ;  /* 0x000000ffff057224 */ /* 0x000fe200078e0017 */
[----:B0-----:R-:W-:Y:S06]  /*6660*/  @!P1 BRA `(.L_x_124) ;  /* 0x0000000000289947 */ /* 0x001fec0003800000 */
        /* <DEDUP_REMOVED lines=10> */
.L_x_124:
[----:B------:R-:W-:Y:S01]  /*6710*/  ULDC UR8, c[0x0][0x648] ;  /* 0x0001920000087ab9 */ /* 0x000fe20000000800 */
[----:B-1----:R-:W-:Y:S01]  /*6720*/  IMAD.MOV R22, RZ, RZ, -R22 ;  /* 0x000000ffff167224 */ /* 0x002fe200078e0a16 */
[----:B------:R-:W-:Y:S01]  /*6730*/  SHF.R.U64 R5, R4, UR8, R5 ;  /* 0x0000000804057c19 */ /* 0x000fe20008001205 */
[----:B------:R-:W-:Y:S01]  /*6740*/  ULDC UR8, c[0x0][0x638] ;  /* 0x00018e0000087ab9 */ /* 0x000fe20000000800 */
[----:B------:R-:W-:Y:S01]  /*6750*/  LOP3.LUT R4, R20, UR7, RZ, 0xc0, !PT ;  /* 0x0000000714047c12 */ /* 0x000fe2000f8ec0ff */
[----:B--2---:R-:W-:Y:S01]  /*6760*/  @P4 IMAD R17, R21, R22, R6 ;  /* 0x0000001615114224 */ /* 0x004fe200078e0206 */
[----:B------:R-:W-:Y:S01]  /*6770*/  LOP3.LUT R18, R18, UR4, RZ, 0xc0, !PT ;  /* 0x0000000412127c12 */ /* 0x000fe2000f8ec0ff */
[----:B------:R-:W-:Y:S01]  /*6780*/  IMAD.MOV R6, RZ, RZ, -R5 ;  /* 0x000000ffff067224 */ /* 0x000fe200078e0a05 */
[----:B------:R-:W-:Y:S01]  /*6790*/  ULDC UR9, c[0x0][0x610] ;  /* 0x0001840000097ab9 */ /* 0x000fe20000000800 */
[----:B------:R-:W-:Y:S02]  /*67a0*/  IMAD R4, R5, UR5, R4 ;  /* 0x0000000505047c24 */ /* 0x000fe4000f8e0204 */
[----:B------:R-:W-:Y:S01]  /*67b0*/  IMAD R19, R6, UR8, R19 ;  /* 0x0000000806137c24 */ /* 0x000fe2000f8e0213 */
[----:B------:R-:W-:Y:S01]  /*67c0*/  ULDC UR8, c[0x0][0x600] ;  /* 0x0001800000087ab9 */ /* 0x000fe20000000800 */
[----:B------:R-:W-:-:S02]  /*67d0*/  IMAD R17, R4, UR9, R17 ;  /* 0x0000000904117c24 */ /* 0x000fc4000f8e0211 */
[----:B------:R-:W-:Y:S02]  /*67e0*/  IMAD R6, R19, UR8, R18 ;  /* 0x0000000813067c24 */ /* 0x000fe4000f8e0212 */
[----:B------:R-:W-:Y:S02]  /*67f0*/  IMAD.MOV.U32 R10, RZ, RZ, 0x1 ;  /* 0x00000001ff0a7424 */ /* 0x000fe400078e00ff */
[----:B------:R-:W-:Y:S01]  /*6800*/  IMAD.MOV.U32 R5, RZ, RZ, R16 ;  /* 0x000000ffff057224 */ /* 0x000fe200078e0010 */
[----:B------:R-:W-:Y:S02]  /*6810*/  SEL R4, R6, R17, !P4 ;  /* 0x0000001106047207 */ /* 0x000fe40006000000 */
[----:B------:R-:W-:-:S07]  /*6820*/  SEL R6, R17, R6, !P4 ;  /* 0x0000000611067207 */ /* 0x000fce0006000000 */
.L_x_122:
[----:B------:R-:W-:Y:S05]  /*6830*/  BSYNC B1 ;  /* 0x0000000000017941 */ /* 0x000fea0003800000 */
.L_x_121:
[----:B------:R-:W-:-:S13]  /*6840*/  LOP3.LUT P1, RZ, R10, 0xff, RZ, 0xc0, !PT ;  /* 0x000000ff0aff7812 */ /* 0x000fda000782c0ff */
[----:B------:R-:W-:Y:S05]  /*6850*/  @P1 BRA `(.L_x_125) ;  /* 0xfffffff4002c1947 */ /* 0x000fea000383ffff */
[----:B------:R-:W-:Y:S05]  /*6860*/  BSYNC B0 ;  /* 0x0000000000007941 */ /* 0x000fea0003800000 */
.L_x_113:
[----:B------:R-:W-:-:S03]  /*6870*/  UMOV UR8, 0xffffffff ;  /* 0xffffffff00087882 */ /* 0x000fc60000000000 */
[----:B------:R-:W-:Y:S05]  /*6880*/  BRA.DIV UR8, `(.L_x_126) ;  /* 0x0000000a08b47947 */ /* 0x000fea000b800000 */
[----:B------:R-:W-:-:S13]  /*6890*/  ELECT P0, URZ, PT ;  /* 0x00000000003f782f */ /* 0x000fda0003800000 */
.L_x_152:
[----:B------:R-:W-:Y:S04]  /*68a0*/  BSSY B0, `(.L_x_127) ;  /* 0x0000085000007945 */ /* 0x000fe80003800000 */
[----:B------:R-:W-:Y:S05]  /*68b0*/  @!P0 BRA `(.L_x_128) ;  /* 0x00000008000c8947 */ /* 0x000fea0003800000 */
[----:B------:R-:W-:-:S04]  /*68c0*/  LOP3.LUT R7, R7, 0x2, RZ, 0xfc, !PT ;  /* 0x0000000207077812 */ /* 0x000fc800078efcff */
[----:B------:R-:W-:-:S13]  /*68d0*/  ISETP.NE.AND P0, PT, R7, 0x3, PT ;  /* 0x000000030700780c */ /* 0x000fda0003f05270 */
[----:B------:R-:W-:Y:S05]  /*68e0*/  @!P0 BRA `(.L_x_129) ;  /* 0x0000000000048947 */ /* 0x000fea0003800000 */
[----:B------:R-:W-:Y:S01]  /*68f0*/  BPT.TRAP 0x1 ;  /* 0x000000040000795c */ /* 0x000fe20000300000 */
.L_x_129:
[----:B------:R-:W0:Y:S01]  /*6900*/  S2R R3, SR_CgaCtaId ;  /* 0x0000000000037919 */ /* 0x000e220000008800 */
[----:B------:R-:W-:Y:S02]  /*6910*/  MOV R0, 0x400 ;  /* 0x0000040000007802 */ /* 0x000fe40000000f00 */
[----:B------:R-:W-:Y:S02]  /*6920*/  SHF.L.U32 R2, R12, 0x1f, RZ ;  /* 0x0000001f0c027819 */ /* 0x000fe400000006ff */
[----:B0-----:R-:W-:-:S05]  /*6930*/  LEA R0, R3, R0, 0x18 ;  /* 0x0000000003007211 */ /* 0x001fca00078ec0ff */
[----:B------:R-:W-:-:S04]  /*6940*/  VIADD R0, R0, 0x70 ;  /* 0x0000007000007836 */ /* 0x000fc80000000000 */
[C---:B------:R-:W-:Y:S02]  /*6950*/  IMAD R5, R15.reuse, 0x8, R0 ;  /* 0x000000080f057824 */ /* 0x040fe400078e0200 */
[----:B------:R-:W-:Y:S02]  /*6960*/  VIADD R15, R15, 0x1 ;  /* 0x000000010f0f7836 */ /* 0x000fe40000000000 */
[----:B------:R-:W0:Y:S03]  /*6970*/  SYNCS.PHASECHK.TRANS64.TRYWAIT P0, [R5+URZ], R2 ;  /* 0x00000002050075a7 */ /* 0x000e26000800017f */
[----:B------:R-:W-:-:S04]  /*6980*/  ISETP.NE.AND P1, PT, R15, 0xe, PT ;  /* 0x0000000e0f00780c */ /* 0x000fc80003f25270 */
[----:B------:R-:W-:Y:S02]  /*6990*/  SEL R3, RZ, 0x1, P1 ;  /* 0x00000001ff037807 */ /* 0x000fe40000800000 */
[----:B------:R-:W-:Y:S02]  /*69a0*/  SEL R15, R15, RZ, P1 ;  /* 0x000000ff0f0f7207 */ /* 0x000fe40000800000 */
[----:B------:R-:W-:-:S03]  /*69b0*/  LOP3.LUT R12, R12, R3, RZ, 0x3c, !PT ;  /* 0x000000030c0c7212 */ /* 0x000fc600078e3cff */
[----:B------:R-:W-:Y:S01]  /*69c0*/  IMAD R7, R15, 0x8, R0 ;  /* 0x000000080f077824 */ /* 0x000fe200078e0200 */
[----:B------:R-:W-:Y:S01]  /*69d0*/  SHF.L.U32 R4, R12, 0x1f, RZ ;  /* 0x0000001f0c047819 */ /* 0x000fe200000006ff */
[----:B0-----:R-:W-:Y:S06]  /*69e0*/  @!P0 BRA `(.L_x_130) ;  /* 0x0000000800808947 */ /* 0x001fec0003800000 */
.L_x_153:
[----:B------:R-:W1:Y:S01]  /*69f0*/  SYNCS.PHASECHK.TRANS64.TRYWAIT P0, [R7+URZ], R4 ;  /* 0x00000004070075a7 */ /* 0x000e62000800017f */
[----:B0-----:R-:W-:-:S05]  /*6a00*/  VIADD R2, R15, 0x1 ;  /* 0x000000010f027836 */ /* 0x001fca0000000000 */
[----:B------:R-:W-:-:S04]  /*6a10*/  ISETP.NE.AND P1, PT, R2, 0xe, PT ;  /* 0x0000000e0200780c */ /* 0x000fc80003f25270 */
[----:B------:R-:W-:Y:S02]  /*6a20*/  SEL R3, RZ, 0x1, P1 ;  /* 0x00000001ff037807 */ /* 0x000fe40000800000 */
[----:B------:R-:W-:Y:S02]  /*6a30*/  SEL R9, R2, RZ, P1 ;  /* 0x000000ff02097207 */ /* 0x000fe40000800000 */
[----:B------:R-:W-:-:S03]  /*6a40*/  LOP3.LUT R12, R12, R3, RZ, 0x3c, !PT ;  /* 0x000000030c0c7212 */ /* 0x000fc600078e3cff */
[----:B------:R-:W-:Y:S01]  /*6a50*/  IMAD R6, R9, 0x8, R0 ;  /* 0x0000000809067824 */ /* 0x000fe200078e0200 */
[----:B------:R-:W-:Y:S01]  /*6a60*/  SHF.L.U32 R5, R12, 0x1f, RZ ;  /* 0x0000001f0c057819 */ /* 0x000fe200000006ff */
[----:B-1----:R-:W-:Y:S06]  /*6a70*/  @!P0 BRA `(.L_x_131) ;  /* 0x0000000800708947 */ /* 0x002fec0003800000 */
.L_x_154:
[----:B------:R-:W1:Y:S01]  /*6a80*/  SYNCS.PHASECHK.TRANS64.TRYWAIT P0, [R6+URZ], R5 ;  /* 0x00000005060075a7 */ /* 0x000e62000800017f */
[----:B------:R-:W-:-:S05]  /*6a90*/  VIADD R2, R9, 0x1 ;  /* 0x0000000109027836 */ /* 0x000fca0000000000 */
[----:B------:R-:W-:-:S04]  /*6aa0*/  ISETP.NE.AND P1, PT, R2, 0xe, PT ;  /* 0x0000000e0200780c */ /* 0x000fc80003f25270 */
[----:B------:R-:W-:Y:S02]  /*6ab0*/  SEL R3, RZ, 0x1, P1 ;  /* 0x00000001ff037807 */ /* 0x000fe40000800000 */
[----:B0-----:R-:W-:Y:S02]  /*6ac0*/  SEL R7, R2, RZ, P1 ;  /* 0x000000ff02077207 */ /* 0x001fe40000800000 */
[----:B------:R-:W-:-:S03]  /*6ad0*/  LOP3.LUT R12, R12, R3, RZ, 0x3c, !PT ;  /* 0x000000030c0c7212 */ /* 0x000fc600078e3cff */
[----:B------:R-:W-:Y:S01]  /*6ae0*/  IMAD R9, R7, 0x8, R0 ;  /* 0x0000000807097824 */ /* 0x000fe200078e0200 */
[----:B------:R-:W-:Y:S01]  /*6af0*/  SHF.L.U32 R4, R12, 0x1f, RZ ;  /* 0x0000001f0c047819 */ /* 0x000fe200000006ff */
[----:B-1----:R-:W-:Y:S06]  /*6b00*/  @!P0 BRA `(.L_x_132) ;  /* 0x0000000800608947 */ /* 0x002fec0003800000 */
.L_x_155:
[----:B------:R-:W1:Y:S01]  /*6b10*/  SYNCS.PHASECHK.TRANS64.TRYWAIT P0, [R9+URZ], R4 ;  /* 0x00000004090075a7 */ /* 0x000e62000800017f */
[----:B------:R-:W-:-:S05]  /*6b20*/  VIADD R2, R7, 0x1 ;  /* 0x0000000107027836 */ /* 0x000fca0000000000 */
[----:B------:R-:W-:-:S04]  /*6b30*/  ISETP.NE.AND P1, PT, R2, 0xe, PT ;  /* 0x0000000e0200780c */ /* 0x000fc80003f25270 */
[----:B------:R-:W-:Y:S02]  /*6b40*/  SEL R3, RZ, 0x1, P1 ;  /* 0x00000001ff037807 */ /* 0x000fe40000800000 */
[----:B------:R-:W-:Y:S02]  /*6b50*/  SEL R7, R2, RZ, P1 ;  /* 0x000000ff02077207 */ /* 0x000fe40000800000 */
[----:B------:R-:W-:-:S03]  /*6b60*/  LOP3.LUT R12, R12, R3, RZ, 0x3c, !PT ;  /* 0x000000030c0c7212 */ /* 0x000fc600078e3cff */
[----:B0-----:R-:W-:Y:S01]  /*6b70*/  IMAD R6, R7, 0x8, R0 ;  /* 0x0000000807067824 */ /* 0x001fe200078e0200 */
[----:B------:R-:W-:Y:S01]  /*6b80*/  SHF.L.U32 R5, R12, 0x1f, RZ ;  /* 0x0000001f0c057819 */ /* 0x000fe200000006ff */
[----:B-1----:R-:W-:Y:S06]  /*6b90*/  @!P0 BRA `(.L_x_133) ;  /* 0x0000000800508947 */ /* 0x002fec0003800000 */
.L_x_156:
        /* <DEDUP_REMOVED lines=9> */
.L_x_157:
        /* <DEDUP_REMOVED lines=9> */
.L_x_158:
        /* <DEDUP_REMOVED lines=9> */
.L_x_159:
        /* <DEDUP_REMOVED lines=9> */
.L_x_160:
        /* <DEDUP_REMOVED lines=9> */
.L_x_161:
        /* <DEDUP_REMOVED lines=9> */
.L_x_162:
        /* <DEDUP_REMOVED lines=9> */
.L_x_163:
        /* <DEDUP_REMOVED lines=9> */
.L_x_164:
[----:B------:R-:W1:Y:S01]  /*7020*/  SYNCS.PHASECHK.TRANS64.TRYWAIT P0, [R6+URZ], R5 ;  /* 0x00000005060075a7 */ /* 0x000e62000800017f */
[----:B------:R-:W-:-:S05]  /*7030*/  VIADD R2, R7, 0x1 ;  /* 0x0000000107027836 */ /* 0x000fca0000000000 */
[----:B------:R-:W-:-:S04]  /*7040*/  ISETP.NE.AND P1, PT, R2, 0xe, PT ;  /* 0x0000000e0200780c */ /* 0x000fc80003f25270 */
[----:B0-----:R-:W-:Y:S02]  /*7050*/  SEL R4, RZ, 0x1, P1 ;  /* 0x00000001ff047807 */ /* 0x001fe40000800000 */
[----:B------:R-:W-:Y:S02]  /*7060*/  SEL R3, R2, RZ, P1 ;  /* 0x000000ff02037207 */ /* 0x000fe40000800000 */
[----:B------:R-:W-:Y:S01]  /*7070*/  LOP3.LUT R4, R11, R4, RZ, 0x3c, !PT ;  /* 0x000000040b047212 */ /* 0x000fe200078e3cff */
[----:B-1----:R-:W-:Y:S06]  /*7080*/  @!P0 BRA `(.L_x_142) ;  /* 0x0000000400c88947 */ /* 0x002fec0003800000 */
.L_x_165:
[----:B------:R-:W-:Y:S01]  /*7090*/  IMAD R3, R3, 0x8, R0 ;  /* 0x0000000803037824 */ /* 0x000fe200078e0200 */
[----:B------:R-:W-:-:S07]  /*70a0*/  SHF.L.U32 R0, R4, 0x1f, RZ ;  /* 0x0000001f04007819 */ /* 0x000fce00000006ff */
.L_x_143:
[----:B-1----:R1:W2:Y:S02]  /*70b0*/  SYNCS.PHASECHK.TRANS64.TRYWAIT P0, [R3+URZ], R0 ;  /* 0x00000000030075a7 */ /* 0x0022a4000800017f */
[----:B--2---:R-:W-:Y:S05]  /*70c0*/  @!P0 NANOSLEEP.SYNCS 0x989680 ;  /* 0x009896800000895d */ /* 0x004fea0003900000 */
[----:B------:R-:W2:Y:S02]  /*70d0*/  @!P0 SYNCS.PHASECHK.TRANS64 P0, [R3+URZ], R0 ;  /* 0x00000000030085a7 */ /* 0x000ea4000800007f */
[----:B--2---:R-:W-:Y:S05]  /*70e0*/  @!P0 BRA `(.L_x_143) ;  /* 0xfffffffc00f08947 */ /* 0x004fea000383ffff */
.L_x_128:
[----:B------:R-:W-:Y:S05]  /*70f0*/  BSYNC B0 ;  /* 0x0000000000007941 */ /* 0x000fea0003800000 */
.L_x_127:
[----:B------:R-:W-:Y:S05]  /*7100*/  EXIT ;  /* 0x000000000000794d */ /* 0x000fea0003800000 */
.L_x_20:
[----:B0-----:R-:W-:-:S04]  /*7110*/  IMAD.U32 R17, RZ, RZ, UR11 ;  /* 0x0000000bff117e24 */ /* 0x001fc8000f8e00ff */
[----:B------:R0:W1:Y:S03]  /*7120*/  SYNCS.PHASECHK.TRANS64.TRYWAIT P0, [R17+URZ+-0x8], R16 ;  /* 0xfffff810110075a7 */ /* 0x000066000800017f */
[----:B-1----:R-:W-:Y:S05]  /*7130*/  @!P0 NANOSLEEP.SYNCS 0x989680 ;  /* 0x009896800000895d */ /* 0x002fea0003900000 */
[----:B------:R-:W1:Y:S02]  /*7140*/  @!P0 SYNCS.PHASECHK.TRANS64 P0, [R17+URZ+-0x8], R16 ;  /* 0xfffff810110085a7 */ /* 0x000e64000800007f */
[----:B-1----:R-:W-:Y:S05]  /*7150*/  @!P0 BRA `(.L_x_20) ;  /* 0xfffffffc00ec8947 */ /* 0x002fea000383ffff */
[----:B------:R-:W-:Y:S05]  /*7160*/  BRA `(.L_x_144) ;  /* 0xffffffa400c87947 */ /* 0x000fea000383ffff */
.L_x_25:
[----:B-1----:R-:W-:-:S04]  /*7170*/  IMAD.U32 R17, RZ, RZ, UR6 ;  /* 0x00000006ff117e24 */ /* 0x002fc8000f8e00ff */
[----:B------:R1:W4:Y:S03]  /*7180*/  SYNCS.PHASECHK.TRANS64.TRYWAIT P0, [R17+URZ], R16 ;  /* 0x00000010110075a7 */ /* 0x000326000800017f */
[----:B----4-:R-:W-:Y:S05]  /*7190*/  @!P0 NANOSLEEP.SYNCS 0x989680 ;  /* 0x009896800000895d */ /* 0x010fea0003900000 */
[----:B------:R-:W4:Y:S02]  /*71a0*/  @!P0 SYNCS.PHASECHK.TRANS64 P0, [R17+URZ], R16 ;  /* 0x00000010110085a7 */ /* 0x000f24000800007f */
[----:B----4-:R-:W-:Y:S05]  /*71b0*/  @!P0 BRA `(.L_x_25) ;  /* 0xfffffffc00ec8947 */ /* 0x010fea000383ffff */
[----:B------:R-:W-:Y:S05]  /*71c0*/  BRA `(.L_x_24) ;  /* 0xffffffa800707947 */ /* 0x000fea000383ffff */
.L_x_31:
[----:B-1----:R-:W-:-:S04]  /*71d0*/  IMAD.U32 R19, RZ, RZ, UR16 ;  /* 0x00000010ff137e24 */ /* 0x002fc8000f8e00ff */
[----:B------:R1:W4:Y:S03]  /*71e0*/  SYNCS.PHASECHK.TRANS64.TRYWAIT P0, [R19+URZ], R18 ;  /* 0x00000012130075a7 */ /* 0x000326000800017f */
[----:B----4-:R-:W-:Y:S05]  /*71f0*/  @!P0 NANOSLEEP.SYNCS 0x989680 ;  /* 0x009896800000895d */ /* 0x010fea0003900000 */
[----:B------:R-:W4:Y:S02]  /*7200*/  @!P0 SYNCS.PHASECHK.TRANS64 P0, [R19+URZ], R18 ;  /* 0x00000012130085a7 */ /* 0x000f24000800007f */
[----:B----4-:R-:W-:Y:S05]  /*7210*/  @!P0 BRA `(.L_x_31) ;  /* 0xfffffffc00ec8947 */ /* 0x010fea000383ffff */
[----:B------:R-:W-:Y:S05]  /*7220*/  BRA `(.L_x_30) ;  /* 0xffffffac00f47947 */ /* 0x000fea000383ffff */
.L_x_41:
[----:B0-----:R-:W-:-:S04]  /*7230*/  IMAD.U32 R17, RZ, RZ, UR11 ;  /* 0x0000000bff117e24 */ /* 0x001fc8000f8e00ff */
[----:B------:R0:W1:Y:S03]  /*7240*/  SYNCS.PHASECHK.TRANS64.TRYWAIT P0, [R17+URZ+0x8], R16 ;  /* 0x00000810110075a7 */ /* 0x000066000800017f */
[----:B-1----:R-:W-:Y:S05]  /*7250*/  @!P0 NANOSLEEP.SYNCS 0x989680 ;  /* 0x009896800000895d */ /* 0x002fea0003900000 */
[----:B------:R-:W1:Y:S02]  /*7260*/  @!P0 SYNCS.PHASECHK.TRANS64 P0, [R17+URZ+0x8], R16 ;  /* 0x00000810110085a7 */ /* 0x000e64000800007f */
[----:B-1----:R-:W-:Y:S05]  /*7270*/  @!P0 BRA `(.L_x_41) ;  /* 0xfffffffc00ec8947 */ /* 0x002fea000383ffff */
[----:B------:R-:W-:Y:S05]  /*7280*/  BRA `(.L_x_145) ;  /* 0xffffffb8007c7947 */ /* 0x000fea000383ffff */
.L_x_114:
[----:B------:R-:W-:Y:S01]  /*7290*/  BSSY B1, `(.L_x_146) ;  /* 0x0000006000017945 */ /* 0x000fe20003800000 */
[----:B------:R-:W-:-:S07]  /*72a0*/  IMAD.MOV.U32 R10, RZ, RZ, -0x1 ;  /* 0xffffffffff0a7424 */ /* 0x000fce00078e00ff */
[----:B------:R-:W-:Y:S05]  /*72b0*/  WARPSYNC.COLLECTIVE R10, `(.L_x_147) ;  /* 0x000000000a0c7348 */ /* 0x000fea0003c00000 */
[----:B------:R-:W-:Y:S02]  /*72c0*/  ELECT P1, UR62, PT ;  /* 0x00000000003e782f */ /* 0x000fe40003820000 */
[----:B------:R-:W-:Y:S01]  /*72d0*/  MOV R10, UR62 ;  /* 0x0000003e000a7c02 */ /* 0x000fe20008000f00 */
[----:B------:R-:W-:Y:S10]  /*72e0*/  ENDCOLLECTIVE ;  /* 0x000000000000791b */ /* 0x000ff40003800000 */
.L_x_147:
[----:B------:R-:W-:Y:S05]  /*72f0*/  BSYNC B1 ;  /* 0x0000000000017941 */ /* 0x000fea0003800000 */
.L_x_146:
[----:B------:R-:W-:Y:S05]  /*7300*/  BRA `(.L_x_148) ;  /* 0xffffffe8008c7947 */ /* 0x000fea000383ffff */
.L_x_117:
[----:B-1----:R1:W2:Y:S02]  /*7310*/  SYNCS.PHASECHK.TRANS64.TRYWAIT P1, [R19+URZ+0x70], R10 ;  /* 0x0000700a130075a7 */ /* 0x0022a4000802017f */
[----:B--2---:R-:W-:Y:S05]  /*7320*/  @!P1 NANOSLEEP.SYNCS 0x989680 ;  /* 0x009896800000995d */ /* 0x004fea0003900000 */
[----:B------:R-:W2:Y:S02]  /*7330*/  @!P1 SYNCS.PHASECHK.TRANS64 P1, [R19+URZ+0x70], R10 ;  /* 0x0000700a130095a7 */ /* 0x000ea4000802007f */
[----:B--2---:R-:W-:Y:S05]  /*7340*/  @!P1 BRA `(.L_x_117) ;  /* 0xfffffffc00f09947 */ /* 0x004fea000383ffff */
[----:B------:R-:W-:Y:S05]  /*7350*/  BRA `(.L_x_149) ;  /* 0xffffffe800c47947 */ /* 0x000fea000383ffff */
.L_x_126:
[----:B------:R-:W-:Y:S01]  /*7360*/  BSSY B0, `(.L_x_150) ;  /* 0x0000006000007945 */ /* 0x000fe20003800000 */
[----:B------:R-:W-:-:S07]  /*7370*/  IMAD.MOV.U32 R10, RZ, RZ, -0x1 ;  /* 0xffffffffff0a7424 */ /* 0x000fce00078e00ff */
[----:B------:R-:W-:Y:S05]  /*7380*/  WARPSYNC.COLLECTIVE R10, `(.L_x_151) ;  /* 0x000000000a0c7348 */ /* 0x000fea0003c00000 */
[----:B------:R-:W-:Y:S02]  /*7390*/  ELECT P1, UR62, PT ;  /* 0x00000000003e782f */ /* 0x000fe40003820000 */
[----:B------:R-:W-:Y:S01]  /*73a0*/  MOV R10, UR62 ;  /* 0x0000003e000a7c02 */ /* 0x000fe20008000f00 */
[----:B------:R-:W-:Y:S10]  /*73b0*/  ENDCOLLECTIVE ;  /* 0x000000000000791b */ /* 0x000ff40003800000 */
.L_x_151:
[----:B------:R-:W-:Y:S05]  /*73c0*/  BSYNC B0 ;  /* 0x0000000000007941 */ /* 0x000fea0003800000 */
.L_x_150:
[----:B------:R-:W-:Y:S01]  /*73d0*/  PLOP3.LUT P0, PT, P1, PT, PT, 0x80, 0x0 ;  /* 0x000000000000781c */ /* 0x000fe20000f0f070 */
[----:B------:R-:W-:-:S12]  /*73e0*/  BRA `(.L_x_152) ;  /* 0xfffffff4002c7947 */ /* 0x000fd8000383ffff */
.L_x_130:
[----:B0-----:R0:W1:Y:S02]  /*73f0*/  SYNCS.PHASECHK.TRANS64.TRYWAIT P0, [R5+URZ], R2 ;  /* 0x00000002050075a7 */ /* 0x001064000800017f */
[----:B-1----:R-:W-:Y:S05]  /*7400*/  @!P0 NANOSLEEP.SYNCS 0x989680 ;  /* 0x009896800000895d */ /* 0x002fea0003900000 */
[----:B------:R-:W1:Y:S02]  /*7410*/  @!P0 SYNCS.PHASECHK.TRANS64 P0, [R5+URZ], R2 ;  /* 0x00000002050085a7 */ /* 0x000e64000800007f */
[----:B-1----:R-:W-:Y:S05]  /*7420*/  @!P0 BRA `(.L_x_130) ;  /* 0xfffffffc00f08947 */ /* 0x002fea000383ffff */
[----:B------:R-:W-:Y:S05]  /*7430*/  BRA `(.L_x_153) ;  /* 0xfffffff4006c7947 */ /* 0x000fea000383ffff */
.L_x_131:
[----:B0-----:R0:W1:Y:S02]  /*7440*/  SYNCS.PHASECHK.TRANS64.TRYWAIT P0, [R7+URZ], R4 ;  /* 0x00000004070075a7 */ /* 0x001064000800017f */
[----:B-1----:R-:W-:Y:S05]  /*7450*/  @!P0 NANOSLEEP.SYNCS 0x989680 ;  /* 0x009896800000895d */ /* 0x002fea0003900000 */
[----:B------:R-:W1:Y:S02]  /*7460*/  @!P0 SYNCS.PHASECHK.TRANS64 P0, [R7+URZ], R4 ;  /* 0x00000004070085a7 */ /* 0x000e64000800007f */
[----:B-1----:R-:W-:Y:S05]  /*7470*/  @!P0 BRA `(.L_x_131) ;  /* 0xfffffffc00f08947 */ /* 0x002fea000383ffff */
[----:B------:R-:W-:Y:S05]  /*7480*/  BRA `(.L_x_154) ;  /* 0xfffffff4007c7947 */ /* 0x000fea000383ffff */
.L_x_132:
[----:B0-----:R0:W1:Y:S02]  /*7490*/  SYNCS.PHASECHK.TRANS64.TRYWAIT P0, [R6+URZ], R5 ;  /* 0x00000005060075a7 */ /* 0x001064000800017f */
[----:B-1----:R-:W-:Y:S05]  /*74a0*/  @!P0 NANOSLEEP.SYNCS 0x989680 ;  /* 0x009896800000895d */ /* 0x002fea0003900000 */
[----:B------:R-:W1:Y:S02]  /*74b0*/  @!P0 SYNCS.PHASECHK.TRANS64 P0, [R6+URZ], R5 ;  /* 0x00000005060085a7 */ /* 0x000e64000800007f */
[----:B-1----:R-:W-:Y:S05]  /*74c0*/  @!P0 BRA `(.L_x_132) ;  /* 0xfffffffc00f08947 */ /* 0x002fea000383ffff */
[----:B------:R-:W-:Y:S05]  /*74d0*/  BRA `(.L_x_155) ;  /* 0xfffffff4008c7947 */ /* 0x000fea000383ffff */
.L_x_133:
[----:B0-----:R0:W1:Y:S02]  /*74e0*/  SYNCS.PHASECHK.TRANS64.TRYWAIT P0, [R9+URZ], R4 ;  /* 0x00000004090075a7 */ /* 0x001064000800017f */
[----:B-1----:R-:W-:Y:S05]  /*74f0*/  @!P0 NANOSLEEP.SYNCS 0x989680 ;  /* 0x009896800000895d */ /* 0x002fea0003900000 */
[----:B------:R-:W1:Y:S02]  /*7500*/  @!P0 SYNCS.PHASECHK.TRANS64 P0, [R9+URZ], R4 ;  /* 0x00000004090085a7 */ /* 0x000e64000800007f */
[----:B-1----:R-:W-:Y:S05]  /*7510*/  @!P0 BRA `(.L_x_133) ;  /* 0xfffffffc00f08947 */ /* 0x002fea000383ffff */
[----:B------:R-:W-:Y:S05]  /*7520*/  BRA `(.L_x_156) ;  /* 0xfffffff4009c7947 */ /* 0x000fea000383ffff */
.L_x_134:
[----:B0-----:R0:W1:Y:S02]  /*7530*/  SYNCS.PHASECHK.TRANS64.TRYWAIT P0, [R6+URZ], R5 ;  /* 0x00000005060075a7 */ /* 0x001064000800017f */
[----:B-1----:R-:W-:Y:S05]  /*7540*/  @!P0 NANOSLEEP.SYNCS 0x989680 ;  /* 0x009896800000895d */ /* 0x002fea0003900000 */
[----:B------:R-:W1:Y:S02]  /*7550*/  @!P0 SYNCS.PHASECHK.TRANS64 P0, [R6+URZ], R5 ;  /* 0x00000005060085a7 */ /* 0x000e64000800007f */
[----:B-1----:R-:W-:Y:S05]  /*7560*/  @!P0 BRA `(.L_x_134) ;  /* 0xfffffffc00f08947 */ /* 0x002fea000383ffff */
[----:B------:R-:W-:Y:S05]  /*7570*/  BRA `(.L_x_157) ;  /* 0xfffffff400ac7947 */ /* 0x000fea000383ffff */
.L_x_135:
[----:B0-----:R0:W1:Y:S02]  /*7580*/  SYNCS.PHASECHK.TRANS64.TRYWAIT P0, [R9+URZ], R4 ;  /* 0x00000004090075a7 */ /* 0x001064000800017f */
[----:B-1----:R-:W-:Y:S05]  /*7590*/  @!P0 NANOSLEEP.SYNCS 0x989680 ;  /* 0x009896800000895d */ /* 0x002fea0003900000 */
[----:B------:R-:W1:Y:S02]  /*75a0*/  @!P0 SYNCS.PHASECHK.TRANS64 P0, [R9+URZ], R4 ;  /* 0x00000004090085a7 */ /* 0x000e64000800007f */
[----:B-1----:R-:W-:Y:S05]  /*75b0*/  @!P0 BRA `(.L_x_135) ;  /* 0xfffffffc00f08947 */ /* 0x002fea000383ffff */
[----:B------:R-:W-:Y:S05]  /*75c0*/  BRA `(.L_x_158) ;  /* 0xfffffff400bc7947 */ /* 0x000fea000383ffff */
.L_x_136:
[----:B0-----:R0:W1:Y:S02]  /*75d0*/  SYNCS.PHASECHK.TRANS64.TRYWAIT P0, [R6+URZ], R5 ;  /* 0x00000005060075a7 */ /* 0x001064000800017f */
[----:B-1----:R-:W-:Y:S05]  /*75e0*/  @!P0 NANOSLEEP.SYNCS 0x989680 ;  /* 0x009896800000895d */ /* 0x002fea0003900000 */
[----:B------:R-:W1:Y:S02]  /*75f0*/  @!P0 SYNCS.PHASECHK.TRANS64 P0, [R6+URZ], R5 ;  /* 0x00000005060085a7 */ /* 0x000e64000800007f */
[----:B-1----:R-:W-:Y:S05]  /*7600*/  @!P0 BRA `(.L_x_136) ;  /* 0xfffffffc00f08947 */ /* 0x002fea000383ffff */
[----:B------:R-:W-:Y:S05]  /*7610*/  BRA `(.L_x_159) ;  /* 0xfffffff400cc7947 */ /* 0x000fea000383ffff */
.L_x_137:
[----:B0-----:R0:W1:Y:S02]  /*7620*/  SYNCS.PHASECHK.TRANS64.TRYWAIT P0, [R9+URZ], R4 ;  /* 0x00000004090075a7 */ /* 0x001064000800017f */
[----:B-1----:R-:W-:Y:S05]  /*7630*/  @!P0 NANOSLEEP.SYNCS 0x989680 ;  /* 0x009896800000895d */ /* 0x002fea0003900000 */
[----:B------:R-:W1:Y:S02]  /*7640*/  @!P0 SYNCS.PHASECHK.TRANS64 P0, [R9+URZ], R4 ;  /* 0x00000004090085a7 */ /* 0x000e64000800007f */
[----:B-1----:R-:W-:Y:S05]  /*7650*/  @!P0 BRA `(.L_x_137) ;  /* 0xfffffffc00f08947 */ /* 0x002fea000383ffff */
[----:B------:R-:W-:Y:S05]  /*7660*/  BRA `(.L_x_160) ;  /* 0xfffffff400dc7947 */ /* 0x000fea000383ffff */
.L_x_138:
[----:B0-----:R0:W1:Y:S02]  /*7670*/  SYNCS.PHASECHK.TRANS64.TRYWAIT P0, [R6+URZ], R5 ;  /* 0x00000005060075a7 */ /* 0x001064000800017f */
[----:B-1----:R-:W-:Y:S05]  /*7680*/  @!P0 NANOSLEEP.SYNCS 0x989680 ;  /* 0x009896800000895d */ /* 0x002fea0003900000 */
[----:B------:R-:W1:Y:S02]  /*7690*/  @!P0 SYNCS.PHASECHK.TRANS64 P0, [R6+URZ], R5 ;  /* 0x00000005060085a7 */ /* 0x000e64000800007f */
[----:B-1----:R-:W-:Y:S05]  /*76a0*/  @!P0 BRA `(.L_x_138) ;  /* 0xfffffffc00f08947 */ /* 0x002fea000383ffff */
[----:B------:R-:W-:Y:S05]  /*76b0*/  BRA `(.L_x_161) ;  /* 0xfffffff400ec7947 */ /* 0x000fea000383ffff */
.L_x_139:
[----:B0-----:R0:W1:Y:S02]  /*76c0*/  SYNCS.PHASECHK.TRANS64.TRYWAIT P0, [R9+URZ], R4 ;  /* 0x00000004090075a7 */ /* 0x001064000800017f */
[----:B-1----:R-:W-:Y:S05]  /*76d0*/  @!P0 NANOSLEEP.SYNCS 0x989680 ;  /* 0x009896800000895d */ /* 0x002fea0003900000 */
[----:B------:R-:W1:Y:S02]  /*76e0*/  @!P0 SYNCS.PHASECHK.TRANS64 P0, [R9+URZ], R4 ;  /* 0x00000004090085a7 */ /* 0x000e64000800007f */
[----:B-1----:R-:W-:Y:S05]  /*76f0*/  @!P0 BRA `(.L_x_139) ;  /* 0xfffffffc00f08947 */ /* 0x002fea000383ffff */
[----:B------:R-:W-:Y:S05]  /*7700*/  BRA `(.L_x_162) ;  /* 0xfffffff400fc7947 */ /* 0x000fea000383ffff */
.L_x_140:
[----:B0-----:R0:W1:Y:S02]  /*7710*/  SYNCS.PHASECHK.TRANS64.TRYWAIT P0, [R6+URZ], R5 ;  /* 0x00000005060075a7 */ /* 0x001064000800017f */
[----:B-1----:R-:W-:Y:S05]  /*7720*/  @!P0 NANOSLEEP.SYNCS 0x989680 ;  /* 0x009896800000895d */ /* 0x002fea0003900000 */
[----:B------:R-:W1:Y:S02]  /*7730*/  @!P0 SYNCS.PHASECHK.TRANS64 P0, [R6+URZ], R5 ;  /* 0x00000005060085a7 */ /* 0x000e64000800007f */
[----:B-1----:R-:W-:Y:S05]  /*7740*/  @!P0 BRA `(.L_x_140) ;  /* 0xfffffffc00f08947 */ /* 0x002fea000383ffff */
[----:B------:R-:W-:Y:S05]  /*7750*/  BRA `(.L_x_163) ;  /* 0xfffffff8000c7947 */ /* 0x000fea000383ffff */
.L_x_141:
[----:B0-----:R0:W1:Y:S02]  /*7760*/  SYNCS.PHASECHK.TRANS64.TRYWAIT P0, [R9+URZ], R4 ;  /* 0x00000004090075a7 */ /* 0x001064000800017f */
[----:B-1----:R-:W-:Y:S05]  /*7770*/  @!P0 NANOSLEEP.SYNCS 0x989680 ;  /* 0x009896800000895d */ /* 0x002fea0003900000 */
[----:B------:R-:W1:Y:S02]  /*7780*/  @!P0 SYNCS.PHASECHK.TRANS64 P0, [R9+URZ], R4 ;  /* 0x00000004090085a7 */ /* 0x000e64000800007f */
[----:B-1----:R-:W-:Y:S05]  /*7790*/  @!P0 BRA `(.L_x_141) ;  /* 0xfffffffc00f08947 */ /* 0x002fea000383ffff */
[----:B------:R-:W-:Y:S05]  /*77a0*/  BRA `(.L_x_164) ;  /* 0xfffffff8001c7947 */ /* 0x000fea000383ffff */
.L_x_142:
[----:B0-----:R0:W1:Y:S02]  /*77b0*/  SYNCS.PHASECHK.TRANS64.TRYWAIT P0, [R6+URZ], R5 ;  /* 0x00000005060075a7 */ /* 0x001064000800017f */
[----:B-1----:R-:W-:Y:S05]  /*77c0*/  @!P0 NANOSLEEP.SYNCS 0x989680 ;  /* 0x009896800000895d */ /* 0x002fea0003900000 */
[----:B------:R-:W1:Y:S02]  /*77d0*/  @!P0 SYNCS.PHASECHK.TRANS64 P0, [R6+URZ], R5 ;  /* 0x00000005060085a7 */ /* 0x000e64000800007f */
[----:B-1----:R-:W-:Y:S05]  /*77e0*/  @!P0 BRA `(.L_x_142) ;  /* 0xfffffffc00f08947 */ /* 0x002fea000383ffff */
[----:B------:R-:W-:Y:S05]  /*77f0*/  BRA `(.L_x_165) ;  /* 0xfffffff800247947 */ /* 0x000fea000383ffff */
.L_x_166:
[----:B------:R-:W-:-:S00]  /*7800*/  BRA `(.L_x_166) ;  /* 0xfffffffc00fc7947 */ /* 0x000fc0000383ffff */
[----:B------:R-:W-:-:S00]  /*7810*/  NOP ;  /* 0x0000000000007918 */ /* 0x000fc00000000000 */
        /* <DEDUP_REMOVED lines=14> */
.L_x_167:


//--------------------- .nv.shared._ZN7cutlass13device_kernelINS_4gemm6kernel13GemmUniversalIN4cute5tupleIJiiiiEEENS1_10collective13CollectiveMmaINS1_37MainloopSm90TmaGmmaWarpSpecializedFP8ILi14ENS5_IJNS4_1CILi2EEESB_NSA_ILi1EEEEEENS1_32KernelTmaWarpSpecializedPingpongEEENS5_IJNSA_ILi64EEESG_NSA_ILi128EEEEEENS_12float_e4m3_tENS5_IJlSC_lEEESJ_SK_NS4_8TiledMMAINS4_8MMA_AtomIJNS4_4SM904GMMA30MMA_64x64x32_F32E4M3E4M3_SS_TNILNSO_7ScaleInE1ELSQ_1EEEEEENS4_6LayoutINS5_IJSC_SC_SC_EEENS5_IJNSA_ILi0EEESV_SV_EEEEENS5_IJNS4_10UnderscoreESY_SY_EEEEENS4_23SM90_TMA_LOAD_MULTICASTENS4_14ComposedLayoutINS4_7SwizzleILi3ELi4ELi3EEENS4_18smem_ptr_flag_bitsILi8EEENST_INS5_IJNSA_ILi8EEESH_EEENS5_IJSH_SC_EEEEEEEvNS4_8identityES11_S1B_vS1C_EENS_8epilogue10collective6detail29Sm90TmaWarpSpecializedAdapterINS1F_15DefaultEpilogueISJ_SK_SK_NS1E_6thread17LinearCombinationISJ_Li1EffLNS1J_9ScaleType4KindE0ELNS_15FloatRoundStyleE2ESJ_EENS1_15EpilogueDefaultEEEEEvvEEEEvNT_6ParamsE --------------------------
	.section	.nv.shared._ZN7cutlass13device_kernelINS_4gemm6kernel13GemmUniversalIN4cute5tupleIJiiiiEEENS1_10collective13CollectiveMmaINS1_37MainloopSm90TmaGmmaWarpSpecializedFP8ILi14ENS5_IJNS4_1CILi2EEESB_NSA_ILi1EEEEEENS1_32KernelTmaWarpSpecializedPingpongEEENS5_IJNSA_ILi64EEESG_NSA_ILi128EEEEEENS_12float_e4m3_tENS5_IJlSC_lEEESJ_SK_NS4_8TiledMMAINS4_8MMA_AtomIJNS4_4SM904GMMA30MMA_64x64x32_F32E4M3E4M3_SS_TNILNSO_7ScaleInE1ELSQ_1EEEEEENS4_6LayoutINS5_IJSC_SC_SC_EEENS5_IJNSA_ILi0EEESV_SV_EEEEENS5_IJNS4_10UnderscoreESY_SY_EEEEENS4_23SM90_TMA_LOAD_MULTICASTENS4_14ComposedLayoutINS4_7SwizzleILi3ELi4ELi3EEENS4_18smem_ptr_flag_bitsILi8EEENST_INS5_IJNSA_ILi8EEESH_EEENS5_IJSH_SC_EEEEEEEvNS4_8identityES11_S1B_vS1C_EENS_8epilogue10collective6detail29Sm90TmaWarpSpecializedAdapterINS1F_15DefaultEpilogueISJ_SK_SK_NS1E_6thread17LinearCombinationISJ_Li1EffLNS1J_9ScaleType4KindE0ELNS_15FloatRoundStyleE2ESJ_EENS1_15EpilogueDefaultEEEEEvvEEEEvNT_6ParamsE,"aw",@nobits
	.sectionflags	@""
	.align	16
	.zero		1024


//--------------------- .nv.shared.reserved.0     --------------------------
	.section	.nv.shared.reserved.0,"aw",@nobits
	.weak		__nv_reservedSMEM_offset_0_alias
	.size		__nv_reservedSMEM_offset_0_alias, 0, 0
	.other		__nv_reservedSMEM_offset_0_alias,@"STO_CUDA_RESERVED_SHARED STV_DEFAULT"
__nv_reservedSMEM_offset_0_alias:
	.zero		0


//--------------------- .nv.global                --------------------------
	.section	.nv.global,"aw",@nobits
.nv.global:
	.type		_ZN39_INTERNAL_8733ebf7_4_k_cu_bdfe319a_34484cute1_E,@object
	.size		_ZN39_INTERNAL_8733ebf7_4_k_cu_bdfe319a_34484cute1_E,(_ZN39_INTERNAL_8733ebf7_4_k_cu_bdfe319a_34484cuda3std3__45__cpo6cbeginE - _ZN39_INTERNAL_8733ebf7_4_k_cu_bdfe319a_34484cute1_E)
_ZN39_INTERNAL_8733ebf7_4_k_cu_bdfe319a_34484cute1_E:
	.zero		1
	.type		_ZN39_INTERNAL_8733ebf7_4_k_cu_bdfe319a_34484cuda3std3__45__cpo6cbeginE,@object
	.size		_ZN39_INTERNAL_8733ebf7_4_k_cu_bdfe319a_34484cuda3std3__45__cpo6cbeginE,(_ZN39_INTERNAL_8733ebf7_4_k_cu_bdfe319a_34484cuda3std3__48in_placeE - _ZN39_INTERNAL_8733ebf7_4_k_cu_bdfe319a_34484cuda3std3__45__cpo6cbeginE)
_ZN39_INTERNAL_8733ebf7_4_k_cu_bdfe319a_34484cuda3std3__45__cpo6cbeginE:
	.zero		1
	.type		_ZN39_INTERNAL_8733ebf7_4_k_cu_bdfe319a_34484cuda3std3__48in_placeE,@object
	.size		_ZN39_INTERNAL_8733ebf7_4_k_cu_bdfe319a_34484cuda3std3__48in_placeE,(_ZN39_INTERNAL_8733ebf7_4_k_cu_bdfe319a_34484cuda3std6ranges3__45__cpo9iter_moveE - _ZN39_INTERNAL_8733ebf7_4_k_cu_bdfe319a_34484cuda3std3__48in_placeE)
_ZN39_INTERNAL_8733ebf7_4_k_cu_bdfe319a_34484cuda3std3__48in_placeE:
	.zero		1
	.type		_ZN39_INTERNAL_8733ebf7_4_k_cu_bdfe319a_34484cuda3std6ranges3__45__cpo9iter_moveE,@object
	.size		_ZN39_INTERNAL_8733ebf7_4_k_cu_bdfe319a_34484cuda3std6ranges3__45__cpo9iter_moveE,(_ZN39_INTERNAL_8733ebf7_4_k_cu_bdfe319a_34484cuda3std3__45__cpo5beginE - _ZN39_INTERNAL_8733ebf7_4_k_cu_bdfe319a_34484cuda3std6ranges3__45__cpo9iter_moveE)
_ZN39_INTERNAL_8733ebf7_4_k_cu_bdfe319a_34484cuda3std6ranges3__45__cpo9iter_moveE:
	.zero		1
	.type		_ZN39_INTERNAL_8733ebf7_4_k_cu_bdfe319a_34484cuda3std3__45__cpo5beginE,@object
	.size		_ZN39_INTERNAL_8733ebf7_4_k_cu_bdfe319a_34484cuda3std3__45__cpo5beginE,(_ZN39_INTERNAL_8733ebf7_4_k_cu_bdfe319a_34484cuda3std3__441_GLOBAL__N__8733ebf7_4_k_cu_bdfe319a_34486ignoreE - _ZN39_INTERNAL_8733ebf7_4_k_cu_bdfe319a_34484cuda3std3__45__cpo5beginE)
_ZN39_INTERNAL_8733ebf7_4_k_cu_bdfe319a_34484cuda3std3__45__cpo5beginE:
	.zero		1
	.type		_ZN39_INTERNAL_8733ebf7_4_k_cu_bdfe319a_34484cuda3std3__441_GLOBAL__N__8733ebf7_4_k_cu_bdfe319a_34486ignoreE,@object
	.size		_ZN39_INTERNAL_8733ebf7_4_k_cu_bdfe319a_34484cuda3std3__441_GLOBAL__N__8733ebf7_4_k_cu_bdfe319a_34486ignoreE,(_ZN39_INTERNAL_8733ebf7_4_k_cu_bdfe319a_34484cute7productE - _ZN39_INTERNAL_8733ebf7_4_k_cu_bdfe319a_34484cuda3std3__441_GLOBAL__N__8733ebf7_4_k_cu_bdfe319a_34486ignoreE)
_ZN39_INTERNAL_8733ebf7_4_k_cu_bdfe319a_34484cuda3std3__441_GLOBAL__N__8733ebf7_4_k_cu_bdfe319a_34486ignoreE:
	.zero		1
	.type		_ZN39_INTERNAL_8733ebf7_4_k_cu_bdfe319a_34484cute7productE,@object
	.size		_ZN39_INTERNAL_8733ebf7_4_k_cu_bdfe319a_34484cute7productE,(_ZN39_INTERNAL_8733ebf7_4_k_cu_bdfe319a_34484cuda3std3__45__cpo3endE - _ZN39_INTERNAL_8733ebf7_4_k_cu_bdfe319a_34484cute7productE)
_ZN39_INTERNAL_8733ebf7_4_k_cu_bdfe319a_34484cute7productE:
	.zero		1
	.type		_ZN39_INTERNAL_8733ebf7_4_k_cu_bdfe319a_34484cuda3std3__45__cpo3endE,@object
	.size		_ZN39_INTERNAL_8733ebf7_4_k_cu_bdfe319a_34484cuda3std3__45__cpo3endE,(_ZN39_INTERNAL_8733ebf7_4_k_cu_bdfe319a_34484cuda3std3__419piecewise_constructE - _ZN39_INTERNAL_8733ebf7_4_k_cu_bdfe319a_34484cuda3std3__45__cpo3endE)
_ZN39_INTERNAL_8733ebf7_4_k_cu_bdfe319a_34484cuda3std3__45__cpo3endE:
	.zero		1
	.type		_ZN39_INTERNAL_8733ebf7_4_k_cu_bdfe319a_34484cuda3std3__419piecewise_constructE,@object
	.size		_ZN39_INTERNAL_8733ebf7_4_k_cu_bdfe319a_34484cuda3std3__419piecewise_constructE,(_ZN39_INTERNAL_8733ebf7_4_k_cu_bdfe319a_34484cuda3std3__45__cpo4cendE - _ZN39_INTERNAL_8733ebf7_4_k_cu_bdfe319a_34484cuda3std3__419piecewise_constructE)
_ZN39_INTERNAL_8733ebf7_4_k_cu_bdfe319a_34484cuda3std3__419piecewise_constructE:
	.zero		1
	.type		_ZN39_INTERNAL_8733ebf7_4_k_cu_bdfe319a_34484cuda3std3__45__cpo4cendE,@object
	.size		_ZN39_INTERNAL_8733ebf7_4_k_cu_bdfe319a_34484cuda3std3__45__cpo4cendE,(_ZN39_INTERNAL_8733ebf7_4_k_cu_bdfe319a_34484cuda3std6ranges3__45__cpo4swapE - _ZN39_INTERNAL_8733ebf7_4_k_cu_bdfe319a_34484cuda3std3__45__cpo4cendE)
_ZN39_INTERNAL_8733ebf7_4_k_cu_bdfe319a_34484cuda3std3__45__cpo4cendE:
	.zero		1
	.type		_ZN39_INTERNAL_8733ebf7_4_k_cu_bdfe319a_34484cuda3std6ranges3__45__cpo4swapE,@object
	.size		_ZN39_INTERNAL_8733ebf7_4_k_cu_bdfe319a_34484cuda3std6ranges3__45__cpo4swapE,(.L_7 - _ZN39_INTERNAL_8733ebf7_4_k_cu_bdfe319a_34484cuda3std6ranges3__45__cpo4swapE)
_ZN39_INTERNAL_8733ebf7_4_k_cu_bdfe319a_34484cuda3std6ranges3__45__cpo4swapE:
	.zero		1
.L_7:


//--------------------- .nv.constant0._ZN7cutlass13device_kernelINS_4gemm6kernel13GemmUniversalIN4cute5tupleIJiiiiEEENS1_10collective13CollectiveMmaINS1_37MainloopSm90TmaGmmaWarpSpecializedFP8ILi14ENS5_IJNS4_1CILi2EEESB_NSA_ILi1EEEEEENS1_32KernelTmaWarpSpecializedPingpongEEENS5_IJNSA_ILi64EEESG_NSA_ILi128EEEEEENS_12float_e4m3_tENS5_IJlSC_lEEESJ_SK_NS4_8TiledMMAINS4_8MMA_AtomIJNS4_4SM904GMMA30MMA_64x64x32_F32E4M3E4M3_SS_TNILNSO_7ScaleInE1ELSQ_1EEEEEENS4_6LayoutINS5_IJSC_SC_SC_EEENS5_IJNSA_ILi0EEESV_SV_EEEEENS5_IJNS4_10UnderscoreESY_SY_EEEEENS4_23SM90_TMA_LOAD_MULTICASTENS4_14ComposedLayoutINS4_7SwizzleILi3ELi4ELi3EEENS4_18smem_ptr_flag_bitsILi8EEENST_INS5_IJNSA_ILi8EEESH_EEENS5_IJSH_SC_EEEEEEEvNS4_8identityES11_S1B_vS1C_EENS_8epilogue10collective6detail29Sm90TmaWarpSpecializedAdapterINS1F_15DefaultEpilogueISJ_SK_SK_NS1E_6thread17LinearCombinationISJ_Li1EffLNS1J_9ScaleType4KindE0ELNS_15FloatRoundStyleE2ESJ_EENS1_15EpilogueDefaultEEEEEvvEEEEvNT_6ParamsE --------------------------
	.section	.nv.constant0._ZN7cutlass13device_kernelINS_4gemm6kernel13GemmUniversalIN4cute5tupleIJiiiiEEENS1_10collective13CollectiveMmaINS1_37MainloopSm90TmaGmmaWarpSpecializedFP8ILi14ENS5_IJNS4_1CILi2EEESB_NSA_ILi1EEEEEENS1_32KernelTmaWarpSpecializedPingpongEEENS5_IJNSA_ILi64EEESG_NSA_ILi128EEEEEENS_12float_e4m3_tENS5_IJlSC_lEEESJ_SK_NS4_8TiledMMAINS4_8MMA_AtomIJNS4_4SM904GMMA30MMA_64x64x32_F32E4M3E4M3_SS_TNILNSO_7ScaleInE1ELSQ_1EEEEEENS4_6LayoutINS5_IJSC_SC_SC_EEENS5_IJNSA_ILi0EEESV_SV_EEEEENS5_IJNS4_10UnderscoreESY_SY_EEEEENS4_23SM90_TMA_LOAD_MULTICASTENS4_14ComposedLayoutINS4_7SwizzleILi3ELi4ELi3EEENS4_18smem_ptr_flag_bitsILi8EEENST_INS5_IJNSA_ILi8EEESH_EEENS5_IJSH_SC_EEEEEEEvNS4_8identityES11_S1B_vS1C_EENS_8epilogue10collective6detail29Sm90TmaWarpSpecializedAdapterINS1F_15DefaultEpilogueISJ_SK_SK_NS1E_6thread17LinearCombinationISJ_Li1EffLNS1J_9ScaleType4KindE0ELNS_15FloatRoundStyleE2ESJ_EENS1_15EpilogueDefaultEEEEEvvEEEEvNT_6ParamsE,"a",@progbits
	.sectionflags	@""
	.align	4
.nv.constant0._ZN7cutlass13device_kernelINS_4gemm6kernel13GemmUniversalIN4cute5tupleIJiiiiEEENS1_10collective13CollectiveMmaINS1_37MainloopSm90TmaGmmaWarpSpecializedFP8ILi14ENS5_IJNS4_1CILi2EEESB_NSA_ILi1EEEEEENS1_32KernelTmaWarpSpecializedPingpongEEENS5_IJNSA_ILi64EEESG_NSA_ILi128EEEEEENS_12float_e4m3_tENS5_IJlSC_lEEESJ_SK_NS4_8TiledMMAINS4_8MMA_AtomIJNS4_4SM904GMMA30MMA_64x64x32_F32E4M3E4M3_SS_TNILNSO_7ScaleInE1ELSQ_1EEEEEENS4_6LayoutINS5_IJSC_SC_SC_EEENS5_IJNSA_ILi0EEESV_SV_EEEEENS5_IJNS4_10UnderscoreESY_SY_EEEEENS4_23SM90_TMA_LOAD_MULTICASTENS4_14ComposedLayoutINS4_7SwizzleILi3ELi4ELi3EEENS4_18smem_ptr_flag_bitsILi8EEENST_INS5_IJNSA_ILi8EEESH_EEENS5_IJSH_SC_EEEEEEEvNS4_8identityES11_S1B_vS1C_EENS_8epilogue10collective6detail29Sm90TmaWarpSpecializedAdapterINS1F_15DefaultEpilogueISJ_SK_SK_NS1E_6thread17LinearCombinationISJ_Li1EffLNS1J_9ScaleType4KindE0ELNS_15FloatRoundStyleE2ESJ_EENS1_15EpilogueDefaultEEEEEvvEEEEvNT_6ParamsE:
	.zero		1664


//--------------------- SYMBOLS --------------------------

	.type		.nv.reservedSmem.offset0,@object
	.size		.nv.reservedSmem.offset0,0x4
